	.target	sm_100a

	.elftype	@"ET_EXEC"


//--------------------- .note.nv.tkinfo           --------------------------
	.section	.note.nv.tkinfo,"",@"SHT_NOTE"
	.sectionflags	@"SHF_NOTE_NV_TKINFO"
	.tkinfo
        /*0018*/ 	.word	0x00000002
        /*0030*/ 	.string	""
        /*0030*/ 	.string	"ptxas"
        /*0030*/ 	.string	"Cuda compilation tools, release 13.0, V13.0.88"
        /*0030*/ 	.string	"Build cuda_13.0.r13.0/compiler.36424714_0"
        /*0030*/ 	.string	"-arch sm_100a -m 64 "



//--------------------- .note.nv.cuinfo           --------------------------
	.section	.note.nv.cuinfo,"",@"SHT_NOTE"
	.sectionflags	@"SHF_NOTE_NV_CUINFO"
        /*0018*/ 	.short	0x0002
        /*001a*/ 	.short	0x0064
        /*001c*/ 	.short	0x0082
	.zero		2


//--------------------- .nv.info                  --------------------------
	.section	.nv.info,"",@"SHT_CUDA_INFO"
	.align	4


	//----- nvinfo : EIATTR_REGCOUNT
	.align		4
        /*0000*/ 	.byte	0x04, 0x2f
        /*0002*/ 	.short	(.L_16 - .L_15)
	.align		4
.L_15:
        /*0004*/ 	.word	index@(_ZN7cutlass13device_kernelINS_4gemm6kernel13GemmUniversalIN4cute5tupleIJiiiiEEENS1_10collective13CollectiveMmaINS1_35MainloopSm100TmaUmmaWarpSpecializedILi13ELi2ELi4ENS5_IJNS4_1CILi1EEESB_SB_EEEEENS5_IJNSA_ILi128EEENSA_ILi112EEENSA_ILi64EEEEEEaNS5_IJlSB_lEEEaSI_NS4_8TiledMMAINS4_8MMA_AtomIJNS4_15SM100_MMA_S8_SSIaaiLi128ELi112ELNS4_4UMMA5MajorE0ELSN_0ELNSM_8SaturateE0EEEEEENS4_6LayoutISC_NS5_IJNSA_ILi0EEESS_SS_EEEEENS5_IJNS4_10UnderscoreESV_SV_EEEEENS4_13SM90_TMA_LOADENS4_14ComposedLayoutINS4_7SwizzleILi2ELi4ELi3EEENS4_18smem_ptr_flag_bitsILi8EEENSR_INS5_IJNSA_ILi8EEESG_EEENS5_IJSG_SB_EEEEEEEvNS4_8identityESY_S18_vS19_EENS_8epilogue10collective18CollectiveEpilogueINS1B_23Sm100TmaWarpSpecializedILi1ELi1ELi112ELb0ELb0EEEJSH_NS5_IJNSR_ISE_SB_EENSR_ISF_SB_EEEEEaSI_aSI_NS1B_6fusion15FusionCallbacksIS1F_NS1J_17LinearCombinationIaiaiLNS_15FloatRoundStyleE2EEESH_S1I_JEEENS4_5SM1004TMEM4LOAD26SM100_TMEM_LOAD_32dp32b16xESY_NSZ_INS10_ILi0ELi4ELi3EEES13_NSR_INS5_IJS14_NSA_ILi16EEEEEENS5_IJS1U_SB_EEEEEEENS4_39AutoVectorizingCopyWithAssumedAlignmentILi128EEENS4_14SM90_TMA_STOREES1Y_S20_S20_EEEvvEEEEvNT_6ParamsE)
        /*0008*/ 	.word	0x000000ff


	//----- nvinfo : EIATTR_FRAME_SIZE
	.align		4
.L_16:
        /*000c*/ 	.byte	0x04, 0x11
        /*000e*/ 	.short	(.L_18 - .L_17)
	.align		4
.L_17:
        /*0010*/ 	.word	index@($__internal_2_$__cuda_sm10x_tcgen05_guardrail_trap_unallocated_columns_being_dealloced)
        /*0014*/ 	.word	0x00000000


	//----- nvinfo : EIATTR_FRAME_SIZE
	.align		4
.L_18:
        /*0018*/ 	.byte	0x04, 0x11
        /*001a*/ 	.short	(.L_20 - .L_19)
	.align		4
.L_19:
        /*001c*/ 	.word	index@($__internal_1_$__cuda_sm10x_tcgen05_guardrail_trap_phase_invalid_during_alloc)
        /*0020*/ 	.word	0x00000000


	//----- nvinfo : EIATTR_FRAME_SIZE
	.align		4
.L_20:
        /*0024*/ 	.byte	0x04, 0x11
        /*0026*/ 	.short	(.L_22 - .L_21)
	.align		4
.L_21:
        /*0028*/ 	.word	index@($__internal_0_$__cuda_sm10x_tcgen05_guardrail_trap_col_being_dealloced_not_returned_by_alloc)
        /*002c*/ 	.word	0x00000000


	//----- nvinfo : EIATTR_FRAME_SIZE
	.align		4
.L_22:
        /*0030*/ 	.byte	0x04, 0x11
        /*0032*/ 	.short	(.L_24 - .L_23)
	.align		4
.L_23:
        /*0034*/ 	.word	index@(_ZN7cutlass13device_kernelINS_4gemm6kernel13GemmUniversalIN4cute5tupleIJiiiiEEENS1_10collective13CollectiveMmaINS1_35MainloopSm100TmaUmmaWarpSpecializedILi13ELi2ELi4ENS5_IJNS4_1CILi1EEESB_SB_EEEEENS5_IJNSA_ILi128EEENSA_ILi112EEENSA_ILi64EEEEEEaNS5_IJlSB_lEEEaSI_NS4_8TiledMMAINS4_8MMA_AtomIJNS4_15SM100_MMA_S8_SSIaaiLi128ELi112ELNS4_4UMMA5MajorE0ELSN_0ELNSM_8SaturateE0EEEEEENS4_6LayoutISC_NS5_IJNSA_ILi0EEESS_SS_EEEEENS5_IJNS4_10UnderscoreESV_SV_EEEEENS4_13SM90_TMA_LOADENS4_14ComposedLayoutINS4_7SwizzleILi2ELi4ELi3EEENS4_18smem_ptr_flag_bitsILi8EEENSR_INS5_IJNSA_ILi8EEESG_EEENS5_IJSG_SB_EEEEEEEvNS4_8identityESY_S18_vS19_EENS_8epilogue10collective18CollectiveEpilogueINS1B_23Sm100TmaWarpSpecializedILi1ELi1ELi112ELb0ELb0EEEJSH_NS5_IJNSR_ISE_SB_EENSR_ISF_SB_EEEEEaSI_aSI_NS1B_6fusion15FusionCallbacksIS1F_NS1J_17LinearCombinationIaiaiLNS_15FloatRoundStyleE2EEESH_S1I_JEEENS4_5SM1004TMEM4LOAD26SM100_TMEM_LOAD_32dp32b16xESY_NSZ_INS10_ILi0ELi4ELi3EEES13_NSR_INS5_IJS14_NSA_ILi16EEEEEENS5_IJS1U_SB_EEEEEEENS4_39AutoVectorizingCopyWithAssumedAlignmentILi128EEENS4_14SM90_TMA_STOREES1Y_S20_S20_EEEvvEEEEvNT_6ParamsE)
        /*0038*/ 	.word	0x00000000


	//----- nvinfo : EIATTR_MIN_STACK_SIZE
	.align		4
.L_24:
        /*003c*/ 	.byte	0x04, 0x12
        /*003e*/ 	.short	(.L_26 - .L_25)
	.align		4
.L_25:
        /*0040*/ 	.word	index@(_ZN7cutlass13device_kernelINS_4gemm6kernel13GemmUniversalIN4cute5tupleIJiiiiEEENS1_10collective13CollectiveMmaINS1_35MainloopSm100TmaUmmaWarpSpecializedILi13ELi2ELi4ENS5_IJNS4_1CILi1EEESB_SB_EEEEENS5_IJNSA_ILi128EEENSA_ILi112EEENSA_ILi64EEEEEEaNS5_IJlSB_lEEEaSI_NS4_8TiledMMAINS4_8MMA_AtomIJNS4_15SM100_MMA_S8_SSIaaiLi128ELi112ELNS4_4UMMA5MajorE0ELSN_0ELNSM_8SaturateE0EEEEEENS4_6LayoutISC_NS5_IJNSA_ILi0EEESS_SS_EEEEENS5_IJNS4_10UnderscoreESV_SV_EEEEENS4_13SM90_TMA_LOADENS4_14ComposedLayoutINS4_7SwizzleILi2ELi4ELi3EEENS4_18smem_ptr_flag_bitsILi8EEENSR_INS5_IJNSA_ILi8EEESG_EEENS5_IJSG_SB_EEEEEEEvNS4_8identityESY_S18_vS19_EENS_8epilogue10collective18CollectiveEpilogueINS1B_23Sm100TmaWarpSpecializedILi1ELi1ELi112ELb0ELb0EEEJSH_NS5_IJNSR_ISE_SB_EENSR_ISF_SB_EEEEEaSI_aSI_NS1B_6fusion15FusionCallbacksIS1F_NS1J_17LinearCombinationIaiaiLNS_15FloatRoundStyleE2EEESH_S1I_JEEENS4_5SM1004TMEM4LOAD26SM100_TMEM_LOAD_32dp32b16xESY_NSZ_INS10_ILi0ELi4ELi3EEES13_NSR_INS5_IJS14_NSA_ILi16EEEEEENS5_IJS1U_SB_EEEEEEENS4_39AutoVectorizingCopyWithAssumedAlignmentILi128EEENS4_14SM90_TMA_STOREES1Y_S20_S20_EEEvvEEEEvNT_6ParamsE)
        /*0044*/ 	.word	0x00000000
.L_26:


//--------------------- .nv.compat                --------------------------
	.section	.nv.compat,"",@"SHT_CUDA_COMPAT_INFO"
	.align	4
        /*0000*/ 	.byte	0x02, 0x09, 0x01, 0x00, 0x02, 0x02, 0x03, 0x00, 0x02, 0x05, 0x06, 0x00, 0x03, 0x07, 0x01, 0x01
        /*0010*/ 	.byte	0x02, 0x03, 0x01, 0x00, 0x02, 0x06, 0x01, 0x00, 0x04, 0x0b, 0x08, 0x00, 0x01, 0x00, 0x00, 0x00
        /*0020*/ 	.byte	0x00, 0x00, 0x00, 0x00


//--------------------- .nv.info._ZN7cutlass13device_kernelINS_4gemm6kernel13GemmUniversalIN4cute5tupleIJiiiiEEENS1_10collective13CollectiveMmaINS1_35MainloopSm100TmaUmmaWarpSpecializedILi13ELi2ELi4ENS5_IJNS4_1CILi1EEESB_SB_EEEEENS5_IJNSA_ILi128EEENSA_ILi112EEENSA_ILi64EEEEEEaNS5_IJlSB_lEEEaSI_NS4_8TiledMMAINS4_8MMA_AtomIJNS4_15SM100_MMA_S8_SSIaaiLi128ELi112ELNS4_4UMMA5MajorE0ELSN_0ELNSM_8SaturateE0EEEEEENS4_6LayoutISC_NS5_IJNSA_ILi0EEESS_SS_EEEEENS5_IJNS4_10UnderscoreESV_SV_EEEEENS4_13SM90_TMA_LOADENS4_14ComposedLayoutINS4_7SwizzleILi2ELi4ELi3EEENS4_18smem_ptr_flag_bitsILi8EEENSR_INS5_IJNSA_ILi8EEESG_EEENS5_IJSG_SB_EEEEEEEvNS4_8identityESY_S18_vS19_EENS_8epilogue10collective18CollectiveEpilogueINS1B_23Sm100TmaWarpSpecializedILi1ELi1ELi112ELb0ELb0EEEJSH_NS5_IJNSR_ISE_SB_EENSR_ISF_SB_EEEEEaSI_aSI_NS1B_6fusion15FusionCallbacksIS1F_NS1J_17LinearCombinationIaiaiLNS_15FloatRoundStyleE2EEESH_S1I_JEEENS4_5SM1004TMEM4LOAD26SM100_TMEM_LOAD_32dp32b16xESY_NSZ_INS10_ILi0ELi4ELi3EEES13_NSR_INS5_IJS14_NSA_ILi16EEEEEENS5_IJS1U_SB_EEEEEEENS4_39AutoVectorizingCopyWithAssumedAlignmentILi128EEENS4_14SM90_TMA_STOREES1Y_S20_S20_EEEvvEEEEvNT_6ParamsE --------------------------
	.section	.nv.info._ZN7cutlass13device_kernelINS_4gemm6kernel13GemmUniversalIN4cute5tupleIJiiiiEEENS1_10collective13CollectiveMmaINS1_35MainloopSm100TmaUmmaWarpSpecializedILi13ELi2ELi4ENS5_IJNS4_1CILi1EEESB_SB_EEEEENS5_IJNSA_ILi128EEENSA_ILi112EEENSA_ILi64EEEEEEaNS5_IJlSB_lEEEaSI_NS4_8TiledMMAINS4_8MMA_AtomIJNS4_15SM100_MMA_S8_SSIaaiLi128ELi112ELNS4_4UMMA5MajorE0ELSN_0ELNSM_8SaturateE0EEEEEENS4_6LayoutISC_NS5_IJNSA_ILi0EEESS_SS_EEEEENS5_IJNS4_10UnderscoreESV_SV_EEEEENS4_13SM90_TMA_LOADENS4_14ComposedLayoutINS4_7SwizzleILi2ELi4ELi3EEENS4_18smem_ptr_flag_bitsILi8EEENSR_INS5_IJNSA_ILi8EEESG_EEENS5_IJSG_SB_EEEEEEEvNS4_8identityESY_S18_vS19_EENS_8epilogue10collective18CollectiveEpilogueINS1B_23Sm100TmaWarpSpecializedILi1ELi1ELi112ELb0ELb0EEEJSH_NS5_IJNSR_ISE_SB_EENSR_ISF_SB_EEEEEaSI_aSI_NS1B_6fusion15FusionCallbacksIS1F_NS1J_17LinearCombinationIaiaiLNS_15FloatRoundStyleE2EEESH_S1I_JEEENS4_5SM1004TMEM4LOAD26SM100_TMEM_LOAD_32dp32b16xESY_NSZ_INS10_ILi0ELi4ELi3EEES13_NSR_INS5_IJS14_NSA_ILi16EEEEEENS5_IJS1U_SB_EEEEEEENS4_39AutoVectorizingCopyWithAssumedAlignmentILi128EEENS4_14SM90_TMA_STOREES1Y_S20_S20_EEEvvEEEEvNT_6ParamsE,"",@"SHT_CUDA_INFO"
	.sectionflags	@""
	.align	4


	//----- nvinfo : EIATTR_CUDA_API_VERSION
	.align		4
        /*0000*/ 	.byte	0x04, 0x37
        /*0002*/ 	.short	(.L_28 - .L_27)
.L_27:
        /*0004*/ 	.word	0x00000082


	//----- nvinfo : EIATTR_KPARAM_INFO
	.align		4
.L_28:
        /*0008*/ 	.byte	0x04, 0x17
        /*000a*/ 	.short	(.L_30 - .L_29)
.L_29:
        /*000c*/ 	.word	0x00000000
        /*0010*/ 	.short	0x0000
        /*0012*/ 	.short	0x0000
        /*0014*/ 	.byte	0x00, 0xf0, 0x01, 0x20


	//----- nvinfo : EIATTR_AT_ENTRY_FRAGMENTS
	.align		4
.L_30:
        /*0018*/ 	.byte	0x04, 0x4f
        /*001a*/ 	.short	(.L_32 - .L_31)


	//   ....[0]....
.L_31:
        /*001c*/ 	.word	0x00000006


	//----- nvinfo : EIATTR_RESERVED_SMEM_USED
	.align		4
.L_32:
        /*0020*/ 	.byte	0x01, 0x41
	.zero		2


	//----- nvinfo : EIATTR_SPARSE_MMA_MASK
	.align		4
        /*0024*/ 	.byte	0x03, 0x50
        /*0026*/ 	.short	0x0000


	//----- nvinfo : EIATTR_TCGEN05_1CTA_USED
	.align		4
        /*0028*/ 	.byte	0x01, 0x51
	.zero		2


	//----- nvinfo : EIATTR_MAXREG_COUNT
	.align		4
        /*002c*/ 	.byte	0x03, 0x1b
        /*002e*/ 	.short	0x00ff


	//----- nvinfo : EIATTR_NUM_BARRIERS
	.align		4
        /*0030*/ 	.byte	0x02, 0x4c
        /*0032*/ 	.byte	0x07
	.zero		1


	//----- nvinfo : EIATTR_EXTERNS
	.align		4
        /*0034*/ 	.byte	0x04, 0x0f
        /*0036*/ 	.short	(.L_34 - .L_33)


	//   ....[0]....
	.align		4
.L_33:
        /*0038*/ 	.word	index@(__assertfail)


	//----- nvinfo : EIATTR_MERCURY_ISA_VERSION
	.align		4
.L_34:
        /*003c*/ 	.byte	0x03, 0x5f
        /*003e*/ 	.short	0x0101


	//----- nvinfo : EIATTR_INT_WARP_WIDE_INSTR_OFFSETS
	.align		4
        /*0040*/ 	.byte	0x04, 0x31
        /*0042*/ 	.short	(.L_36 - .L_35)


	//   ....[0]....
.L_35:
        /*0044*/ 	.word	0x00003ef0


	//   ....[1]....
        /*0048*/ 	.word	0x00003f10


	//   ....[2]....
        /*004c*/ 	.word	0x00003f40


	//   ....[3]....
        /*0050*/ 	.word	0x00004b40


	//   ....[4]....
        /*0054*/ 	.word	0x00004be0


	//   ....[5]....
        /*0058*/ 	.word	0x00004c40


	//   ....[6]....
        /*005c*/ 	.word	0x00004ca0


	//   ....[7]....
        /*0060*/ 	.word	0x00004d00


	//   ....[8]....
        /*0064*/ 	.word	0x00004d40


	//   ....[9]....
        /*0068*/ 	.word	0x00004de0


	//   ....[10]....
        /*006c*/ 	.word	0x00004e00


	//----- nvinfo : EIATTR_COOP_GROUP_MASK_REGIDS
	.align		4
.L_36:
        /*0070*/ 	.byte	0x04, 0x29
        /*0072*/ 	.short	(.L_38 - .L_37)


	//   ....[0]....
.L_37:
        /*0074*/ 	.word	0xffffffff


	//   ....[1]....
        /*0078*/ 	.word	0xffffffff


	//   ....[2]....
        /*007c*/ 	.word	0xffffffff


	//   ....[3]....
        /*0080*/ 	.word	0xffffffff


	//   ....[4]....
        /*0084*/ 	.word	0xffffffff


	//   ....[5]....
        /*0088*/ 	.word	0xffffffff


	//   ....[6]....
        /*008c*/ 	.word	0xffffffff


	//   ....[7]....
        /*0090*/ 	.word	0xffffffff


	//   ....[8]....
        /*0094*/ 	.word	0xffffffff


	//   ....[9]....
        /*0098*/ 	.word	0xffffffff


	//   ....[10]....
        /*009c*/ 	.word	0xffffffff


	//   ....[11]....
        /*00a0*/ 	.word	0xffffffff


	//   ....[12]....
        /*00a4*/ 	.word	0xffffffff


	//----- nvinfo : EIATTR_COOP_GROUP_INSTR_OFFSETS
	.align		4
.L_38:
        /*00a8*/ 	.byte	0x04, 0x28
        /*00aa*/ 	.short	(.L_40 - .L_39)


	//   ....[0]....
.L_39:
        /*00ac*/ 	.word	0x00000080


	//   ....[1]....
        /*00b0*/ 	.word	0x000004d0


	//   ....[2]....
        /*00b4*/ 	.word	0x00000790


	//   ....[3]....
        /*00b8*/ 	.word	0x000008d0


	//   ....[4]....
        /*00bc*/ 	.word	0x000009d0


	//   ....[5]....
        /*00c0*/ 	.word	0x00000b40


	//   ....[6]....
        /*00c4*/ 	.word	0x00000ce0


	//   ....[7]....
        /*00c8*/ 	.word	0x00001e50


	//   ....[8]....
        /*00cc*/ 	.word	0x00003240


	//   ....[9]....
        /*00d0*/ 	.word	0x00003450


	//   ....[10]....
        /*00d4*/ 	.word	0x00003480


	//   ....[11]....
        /*00d8*/ 	.word	0x00003dd0


	//   ....[12]....
        /*00dc*/ 	.word	0x00004000


	//----- nvinfo : EIATTR_VRC_CTA_INIT_COUNT
	.align		4
.L_40:
        /*00e0*/ 	.byte	0x02, 0x4a
        /*00e2*/ 	.byte	0x80
	.zero		1


	//----- nvinfo : EIATTR_SYSCALL_OFFSETS
	.align		4
        /*00e4*/ 	.byte	0x04, 0x46
        /*00e6*/ 	.short	(.L_42 - .L_41)


	//   ....[0]....
.L_41:
        /*00e8*/ 	.word	0x00006120


	//   ....[1]....
        /*00ec*/ 	.word	0x00006290


	//   ....[2]....
        /*00f0*/ 	.word	0x00006400


	//   ....[3]....
        /*00f4*/ 	.word	0x00006570


	//   ....[4]....
        /*00f8*/ 	.word	0x000066e0


	//   ....[5]....
        /*00fc*/ 	.word	0x00006850


	//   ....[6]....
        /*0100*/ 	.word	0x000069c0


	//----- nvinfo : EIATTR_MBARRIER_INSTR_OFFSETS
	.align		4
.L_42:
        /*0104*/ 	.byte	0x04, 0x39
        /*0106*/ 	.short	(.L_44 - .L_43)


	//   ....[0]....
.L_43:
        /*0108*/ 	.word	0x000005d0
        /*010c*/ 	.word	0x000000ff
        /*0110*/ 	.word	0x00000000
        /*0114*/ 	.short	0x0100
        /*0116*/ 	.byte	0x04
	.zero		1


	//   ....[1]....
        /*0118*/ 	.word	0x000005e0
        /*011c*/ 	.word	0x000000ff
        /*0120*/ 	.word	0x00000068
        /*0124*/ 	.short	0x0100
        /*0126*/ 	.byte	0x04
	.zero		1


	//   ....[2]....
        /*0128*/ 	.word	0x000005f0
        /*012c*/ 	.word	0x000000ff
        /*0130*/ 	.word	0x00000008
        /*0134*/ 	.short	0x0100
        /*0136*/ 	.byte	0x04
	.zero		1


	//   ....[3]....
        /*0138*/ 	.word	0x00000600
        /*013c*/ 	.word	0x000000ff
        /*0140*/ 	.word	0x00000070
        /*0144*/ 	.short	0x0100
        /*0146*/ 	.byte	0x04
	.zero		1


	//   ....[4]....
        /*0148*/ 	.word	0x00000610
        /*014c*/ 	.word	0x000000ff
        /*0150*/ 	.word	0x00000010
        /*0154*/ 	.short	0x0100
        /*0156*/ 	.byte	0x04
	.zero		1


	//   ....[5]....
        /*0158*/ 	.word	0x00000620
        /*015c*/ 	.word	0x000000ff
        /*0160*/ 	.word	0x00000078
        /*0164*/ 	.short	0x0100
        /*0166*/ 	.byte	0x04
	.zero		1


	//   ....[6]....
        /*0168*/ 	.word	0x00000630
        /*016c*/ 	.word	0x000000ff
        /*0170*/ 	.word	0x00000018
        /*0174*/ 	.short	0x0100
        /*0176*/ 	.byte	0x04
	.zero		1


	//   ....[7]....
        /*0178*/ 	.word	0x00000640
        /*017c*/ 	.word	0x000000ff
        /*0180*/ 	.word	0x00000080
        /*0184*/ 	.short	0x0100
        /*0186*/ 	.byte	0x04
	.zero		1


	//   ....[8]....
        /*0188*/ 	.word	0x00000650
        /*018c*/ 	.word	0x000000ff
        /*0190*/ 	.word	0x00000020
        /*0194*/ 	.short	0x0100
        /*0196*/ 	.byte	0x04
	.zero		1


	//   ....[9]....
        /*0198*/ 	.word	0x00000660
        /*019c*/ 	.word	0x000000ff
        /*01a0*/ 	.word	0x00000088
        /*01a4*/ 	.short	0x0100
        /*01a6*/ 	.byte	0x04
	.zero		1


	//   ....[10]....
        /*01a8*/ 	.word	0x00000670
        /*01ac*/ 	.word	0x000000ff
        /*01b0*/ 	.word	0x00000028
        /*01b4*/ 	.short	0x0100
        /*01b6*/ 	.byte	0x04
	.zero		1


	//   ....[11]....
        /*01b8*/ 	.word	0x00000680
        /*01bc*/ 	.word	0x000000ff
        /*01c0*/ 	.word	0x00000090
        /*01c4*/ 	.short	0x0100
        /*01c6*/ 	.byte	0x04
	.zero		1


	//   ....[12]....
        /*01c8*/ 	.word	0x00000690
        /*01cc*/ 	.word	0x000000ff
        /*01d0*/ 	.word	0x00000030
        /*01d4*/ 	.short	0x0100
        /*01d6*/ 	.byte	0x04
	.zero		1


	//   ....[13]....
        /*01d8*/ 	.word	0x000006a0
        /*01dc*/ 	.word	0x000000ff
        /*01e0*/ 	.word	0x00000098
        /*01e4*/ 	.short	0x0100
        /*01e6*/ 	.byte	0x04
	.zero		1


	//   ....[14]....
        /*01e8*/ 	.word	0x000006b0
        /*01ec*/ 	.word	0x000000ff
        /*01f0*/ 	.word	0x00000038
        /*01f4*/ 	.short	0x0100
        /*01f6*/ 	.byte	0x04
	.zero		1


	//   ....[15]....
        /*01f8*/ 	.word	0x000006c0
        /*01fc*/ 	.word	0x000000ff
        /*0200*/ 	.word	0x000000a0
        /*0204*/ 	.short	0x0100
        /*0206*/ 	.byte	0x04
	.zero		1


	//   ....[16]....
        /*0208*/ 	.word	0x000006d0
        /*020c*/ 	.word	0x000000ff
        /*0210*/ 	.word	0x00000040
        /*0214*/ 	.short	0x0100
        /*0216*/ 	.byte	0x04
	.zero		1


	//   ....[17]....
        /*0218*/ 	.word	0x000006e0
        /*021c*/ 	.word	0x000000ff
        /*0220*/ 	.word	0x000000a8
        /*0224*/ 	.short	0x0100
        /*0226*/ 	.byte	0x04
	.zero		1


	//   ....[18]....
        /*0228*/ 	.word	0x000006f0
        /*022c*/ 	.word	0x000000ff
        /*0230*/ 	.word	0x00000048
        /*0234*/ 	.short	0x0100
        /*0236*/ 	.byte	0x04
	.zero		1


	//   ....[19]....
        /*0238*/ 	.word	0x00000700
        /*023c*/ 	.word	0x000000ff
        /*0240*/ 	.word	0x000000b0
        /*0244*/ 	.short	0x0100
        /*0246*/ 	.byte	0x04
	.zero		1


	//   ....[20]....
        /*0248*/ 	.word	0x00000710
        /*024c*/ 	.word	0x000000ff
        /*0250*/ 	.word	0x00000050
        /*0254*/ 	.short	0x0100
        /*0256*/ 	.byte	0x04
	.zero		1


	//   ....[21]....
        /*0258*/ 	.word	0x00000720
        /*025c*/ 	.word	0x000000ff
        /*0260*/ 	.word	0x000000b8
        /*0264*/ 	.short	0x0100
        /*0266*/ 	.byte	0x04
	.zero		1


	//   ....[22]....
        /*0268*/ 	.word	0x00000730
        /*026c*/ 	.word	0x000000ff
        /*0270*/ 	.word	0x00000058
        /*0274*/ 	.short	0x0100
        /*0276*/ 	.byte	0x04
	.zero		1


	//   ....[23]....
        /*0278*/ 	.word	0x00000740
        /*027c*/ 	.word	0x000000ff
        /*0280*/ 	.word	0x000000c0
        /*0284*/ 	.short	0x0100
        /*0286*/ 	.byte	0x04
	.zero		1


	//   ....[24]....
        /*0288*/ 	.word	0x00000750
        /*028c*/ 	.word	0x000000ff
        /*0290*/ 	.word	0x00000060
        /*0294*/ 	.short	0x0100
        /*0296*/ 	.byte	0x04
	.zero		1


	//   ....[25]....
        /*0298*/ 	.word	0x00000760
        /*029c*/ 	.word	0x000000ff
        /*02a0*/ 	.word	0x000000c8
        /*02a4*/ 	.short	0x0100
        /*02a6*/ 	.byte	0x04
	.zero		1


	//   ....[26]....
        /*02a8*/ 	.word	0x000008a0
        /*02ac*/ 	.word	0x000000ff
        /*02b0*/ 	.word	0x000000d0
        /*02b4*/ 	.short	0x0100
        /*02b6*/ 	.byte	0x04
	.zero		1


	//   ....[27]....
        /*02b8*/ 	.word	0x000008b0
        /*02bc*/ 	.word	0x000000ff
        /*02c0*/ 	.word	0x000000d8
        /*02c4*/ 	.short	0x0100
        /*02c6*/ 	.byte	0x04
	.zero		1


	//   ....[28]....
        /*02c8*/ 	.word	0x000009a0
        /*02cc*/ 	.word	0x000000ff
        /*02d0*/ 	.word	0x000000e0
        /*02d4*/ 	.short	0x0100
        /*02d6*/ 	.byte	0x04
	.zero		1


	//   ....[29]....
        /*02d8*/ 	.word	0x000009b0
        /*02dc*/ 	.word	0x000000ff
        /*02e0*/ 	.word	0x000000e8
        /*02e4*/ 	.short	0x0100
        /*02e6*/ 	.byte	0x04
	.zero		1


	//   ....[30]....
        /*02e8*/ 	.word	0x00000af0
        /*02ec*/ 	.word	0x000000ff
        /*02f0*/ 	.word	0x000000f0
        /*02f4*/ 	.short	0x0100
        /*02f6*/ 	.byte	0x04
	.zero		1


	//   ....[31]....
        /*02f8*/ 	.word	0x00000b00
        /*02fc*/ 	.word	0x000000ff
        /*0300*/ 	.word	0x00000100
        /*0304*/ 	.short	0x0100
        /*0306*/ 	.byte	0x04
	.zero		1


	//   ....[32]....
        /*0308*/ 	.word	0x00000b10
        /*030c*/ 	.word	0x000000ff
        /*0310*/ 	.word	0x000000f8
        /*0314*/ 	.short	0x0100
        /*0316*/ 	.byte	0x04
	.zero		1


	//   ....[33]....
        /*0318*/ 	.word	0x00000b20
        /*031c*/ 	.word	0x000000ff
        /*0320*/ 	.word	0x00000108
        /*0324*/ 	.short	0x0100
        /*0326*/ 	.byte	0x04
	.zero		1


	//   ....[34]....
        /*0328*/ 	.word	0x00000c50
        /*032c*/ 	.word	0x000000ff
        /*0330*/ 	.word	0x00000110
        /*0334*/ 	.short	0x0100
        /*0336*/ 	.byte	0x04
	.zero		1


	//   ....[35]....
        /*0338*/ 	.word	0x00000c60
        /*033c*/ 	.word	0x000000ff
        /*0340*/ 	.word	0x00000130
        /*0344*/ 	.short	0x0100
        /*0346*/ 	.byte	0x04
	.zero		1


	//   ....[36]....
        /*0348*/ 	.word	0x00000c70
        /*034c*/ 	.word	0x000000ff
        /*0350*/ 	.word	0x00000118
        /*0354*/ 	.short	0x0100
        /*0356*/ 	.byte	0x04
	.zero		1


	//   ....[37]....
        /*0358*/ 	.word	0x00000c80
        /*035c*/ 	.word	0x000000ff
        /*0360*/ 	.word	0x00000138
        /*0364*/ 	.short	0x0100
        /*0366*/ 	.byte	0x04
	.zero		1


	//   ....[38]....
        /*0368*/ 	.word	0x00000c90
        /*036c*/ 	.word	0x000000ff
        /*0370*/ 	.word	0x00000120
        /*0374*/ 	.short	0x0100
        /*0376*/ 	.byte	0x04
	.zero		1


	//   ....[39]....
        /*0378*/ 	.word	0x00000ca0
        /*037c*/ 	.word	0x000000ff
        /*0380*/ 	.word	0x00000140
        /*0384*/ 	.short	0x0100
        /*0386*/ 	.byte	0x04
	.zero		1


	//   ....[40]....
        /*0388*/ 	.word	0x00000cb0
        /*038c*/ 	.word	0x000000ff
        /*0390*/ 	.word	0x00000128
        /*0394*/ 	.short	0x0100
        /*0396*/ 	.byte	0x04
	.zero		1


	//   ....[41]....
        /*0398*/ 	.word	0x00000cc0
        /*039c*/ 	.word	0x000000ff
        /*03a0*/ 	.word	0x00000148
        /*03a4*/ 	.short	0x0100
        /*03a6*/ 	.byte	0x04
	.zero		1


	//   ....[42]....
        /*03a8*/ 	.word	0x00000dd0
        /*03ac*/ 	.word	0x000000ff
        /*03b0*/ 	.word	0x00000150
        /*03b4*/ 	.short	0x0100
        /*03b6*/ 	.byte	0x04
	.zero		1


	//   ....[43]....
        /*03b8*/ 	.word	0x00000de0
        /*03bc*/ 	.word	0x000000ff
        /*03c0*/ 	.word	0x00000160
        /*03c4*/ 	.short	0x0100
        /*03c6*/ 	.byte	0x04
	.zero		1


	//   ....[44]....
        /*03c8*/ 	.word	0x00000df0
        /*03cc*/ 	.word	0x000000ff
        /*03d0*/ 	.word	0x00000158
        /*03d4*/ 	.short	0x0100
        /*03d6*/ 	.byte	0x04
	.zero		1


	//   ....[45]....
        /*03d8*/ 	.word	0x00000e00
        /*03dc*/ 	.word	0x000000ff
        /*03e0*/ 	.word	0x00000168
        /*03e4*/ 	.short	0x0100
        /*03e6*/ 	.byte	0x04
	.zero		1


	//   ....[46]....
        /*03e8*/ 	.word	0x00001770
        /*03ec*/ 	.word	0x00000003
        /*03f0*/ 	.word	0x00000160
        /*03f4*/ 	.short	0x010a
        /*03f6*/ 	.byte	0xff
	.zero		1


	//   ....[47]....
        /*03f8*/ 	.word	0x000017a0
        /*03fc*/ 	.word	0x00000003
        /*0400*/ 	.word	0x00000150
        /*0404*/ 	.short	0x0101
        /*0406*/ 	.byte	0xff
	.zero		1


	//   ....[48]....
        /*0408*/ 	.word	0x00001870
        /*040c*/ 	.word	0x000000ff
        /*0410*/ 	.word	0x00000068
        /*0414*/ 	.short	0x010a
        /*0416*/ 	.byte	0x06
	.zero		1


	//   ....[49]....
        /*0418*/ 	.word	0x000018f0
        /*041c*/ 	.word	0x000000ff
        /*0420*/ 	.word	0x00000068
        /*0424*/ 	.short	0x010a
        /*0426*/ 	.byte	0x21
	.zero		1


	//   ....[50]....
        /*0428*/ 	.word	0x00001a40
        /*042c*/ 	.word	0x000000ff
        /*0430*/ 	.word	0x00000068
        /*0434*/ 	.short	0x010a
        /*0436*/ 	.byte	0x08
	.zero		1


	//   ....[51]....
        /*0438*/ 	.word	0x00001b50
        /*043c*/ 	.word	0x000000ff
        /*0440*/ 	.word	0x000000e8
        /*0444*/ 	.short	0x0101
        /*0446*/ 	.byte	0x04
	.zero		1


	//   ....[52]....
        /*0448*/ 	.word	0x00001b70
        /*044c*/ 	.word	0x000000ff
        /*0450*/ 	.word	0x00000068
        /*0454*/ 	.short	0x010a
        /*0456*/ 	.byte	0x06
	.zero		1


	//   ....[53]....
        /*0458*/ 	.word	0x00001bf0
        /*045c*/ 	.word	0x000000ff
        /*0460*/ 	.word	0x00000068
        /*0464*/ 	.short	0x010a
        /*0466*/ 	.byte	0x11
	.zero		1


	//   ....[54]....
        /*0468*/ 	.word	0x00001d40
        /*046c*/ 	.word	0x000000ff
        /*0470*/ 	.word	0x00000068
        /*0474*/ 	.short	0x010a
        /*0476*/ 	.byte	0x08
	.zero		1


	//   ....[55]....
        /*0478*/ 	.word	0x00001e80
        /*047c*/ 	.word	0x00000003
        /*0480*/ 	.word	0x000000f0
        /*0484*/ 	.short	0x010a
        /*0486*/ 	.byte	0xff
	.zero		1


	//   ....[56]....
        /*0488*/ 	.word	0x00001fd0
        /*048c*/ 	.word	0x00000000
        /*0490*/ 	.word	0x00000000
        /*0494*/ 	.short	0x0101
        /*0496*/ 	.byte	0xff
	.zero		1


	//   ....[57]....
        /*0498*/ 	.word	0x00002590
        /*049c*/ 	.word	0x000000ff
        /*04a0*/ 	.word	0x00000000
        /*04a4*/ 	.short	0x010a
        /*04a6*/ 	.byte	0x04
	.zero		1


	//   ....[58]....
        /*04a8*/ 	.word	0x00002620
        /*04ac*/ 	.word	0x000000ff
        /*04b0*/ 	.word	0x00000000
        /*04b4*/ 	.short	0x010a
        /*04b6*/ 	.byte	0x05
	.zero		1


	//   ....[59]....
        /*04b8*/ 	.word	0x000026b0
        /*04bc*/ 	.word	0x000000ff
        /*04c0*/ 	.word	0x00000000
        /*04c4*/ 	.short	0x010a
        /*04c6*/ 	.byte	0x05
	.zero		1


	//   ....[60]....
        /*04c8*/ 	.word	0x00002740
        /*04cc*/ 	.word	0x000000ff
        /*04d0*/ 	.word	0x00000000
        /*04d4*/ 	.short	0x010a
        /*04d6*/ 	.byte	0x05
	.zero		1


	//   ....[61]....
        /*04d8*/ 	.word	0x000027d0
        /*04dc*/ 	.word	0x000000ff
        /*04e0*/ 	.word	0x00000000
        /*04e4*/ 	.short	0x010a
        /*04e6*/ 	.byte	0x05
	.zero		1


	//   ....[62]....
        /*04e8*/ 	.word	0x00002860
        /*04ec*/ 	.word	0x000000ff
        /*04f0*/ 	.word	0x00000000
        /*04f4*/ 	.short	0x010a
        /*04f6*/ 	.byte	0x05
	.zero		1


	//   ....[63]....
        /*04f8*/ 	.word	0x000028f0
        /*04fc*/ 	.word	0x000000ff
        /*0500*/ 	.word	0x00000000
        /*0504*/ 	.short	0x010a
        /*0506*/ 	.byte	0x05
	.zero		1


	//   ....[64]....
        /*0508*/ 	.word	0x00002980
        /*050c*/ 	.word	0x000000ff
        /*0510*/ 	.word	0x00000000
        /*0514*/ 	.short	0x010a
        /*0516*/ 	.byte	0x05
	.zero		1


	//   ....[65]....
        /*0518*/ 	.word	0x00002a10
        /*051c*/ 	.word	0x000000ff
        /*0520*/ 	.word	0x00000000
        /*0524*/ 	.short	0x010a
        /*0526*/ 	.byte	0x05
	.zero		1


	//   ....[66]....
        /*0528*/ 	.word	0x00002aa0
        /*052c*/ 	.word	0x000000ff
        /*0530*/ 	.word	0x00000000
        /*0534*/ 	.short	0x010a
        /*0536*/ 	.byte	0x05
	.zero		1


	//   ....[67]....
        /*0538*/ 	.word	0x00002b30
        /*053c*/ 	.word	0x000000ff
        /*0540*/ 	.word	0x00000000
        /*0544*/ 	.short	0x010a
        /*0546*/ 	.byte	0x05
	.zero		1


	//   ....[68]....
        /*0548*/ 	.word	0x00002bc0
        /*054c*/ 	.word	0x000000ff
        /*0550*/ 	.word	0x00000000
        /*0554*/ 	.short	0x010a
        /*0556*/ 	.byte	0x05
	.zero		1


	//   ....[69]....
        /*0558*/ 	.word	0x00002c60
        /*055c*/ 	.word	0x00000000
        /*0560*/ 	.word	0x00000000
        /*0564*/ 	.short	0x010a
        /*0566*/ 	.byte	0xff
	.zero		1


	//   ....[70]....
        /*0568*/ 	.word	0x00002d90
        /*056c*/ 	.word	0x00000000
        /*0570*/ 	.word	0x00000150
        /*0574*/ 	.short	0x010a
        /*0576*/ 	.byte	0xff
	.zero		1


	//   ....[71]....
        /*0578*/ 	.word	0x00002e00
        /*057c*/ 	.word	0x00000004
        /*0580*/ 	.word	0x00000000
        /*0584*/ 	.short	0x0101
        /*0586*/ 	.byte	0xff
	.zero		1


	//   ....[72]....
        /*0588*/ 	.word	0x00002e20
        /*058c*/ 	.word	0x000000ff
        /*0590*/ 	.word	0x00000100
        /*0594*/ 	.short	0x010a
        /*0596*/ 	.byte	0x04
	.zero		1


	//   ....[73]....
        /*0598*/ 	.word	0x00002f40
        /*059c*/ 	.word	0x00000000
        /*05a0*/ 	.word	0x000000f0
        /*05a4*/ 	.short	0x010a
        /*05a6*/ 	.byte	0xff
	.zero		1


	//   ....[74]....
        /*05a8*/ 	.word	0x00003040
        /*05ac*/ 	.word	0x00000000
        /*05b0*/ 	.word	0x00000000
        /*05b4*/ 	.short	0x0101
        /*05b6*/ 	.byte	0xff
	.zero		1


	//   ....[75]....
        /*05b8*/ 	.word	0x000030d0
        /*05bc*/ 	.word	0x000000ff
        /*05c0*/ 	.word	0x00000100
        /*05c4*/ 	.short	0x0106
        /*05c6*/ 	.byte	0x04
	.zero		1


	//   ....[76]....
        /*05c8*/ 	.word	0x000030f0
        /*05cc*/ 	.word	0x000000ff
        /*05d0*/ 	.word	0x00000100
        /*05d4*/ 	.short	0x010a
        /*05d6*/ 	.byte	0x04
	.zero		1


	//   ....[77]....
        /*05d8*/ 	.word	0x00003180
        /*05dc*/ 	.word	0x000000ff
        /*05e0*/ 	.word	0x00000100
        /*05e4*/ 	.short	0x0106
        /*05e6*/ 	.byte	0x07
	.zero		1


	//   ....[78]....
        /*05e8*/ 	.word	0x000031c0
        /*05ec*/ 	.word	0x00000000
        /*05f0*/ 	.word	0x00000100
        /*05f4*/ 	.short	0x010a
        /*05f6*/ 	.byte	0xff
	.zero		1


	//   ....[79]....
        /*05f8*/ 	.word	0x000036c0
        /*05fc*/ 	.word	0x00000000
        /*0600*/ 	.word	0x000000f0
        /*0604*/ 	.short	0x010a
        /*0606*/ 	.byte	0xff
	.zero		1


	//   ....[80]....
        /*0608*/ 	.word	0x000037d0
        /*060c*/ 	.word	0x00000003
        /*0610*/ 	.word	0x00000000
        /*0614*/ 	.short	0x0101
        /*0616*/ 	.byte	0xff
	.zero		1


	//   ....[81]....
        /*0618*/ 	.word	0x000037e0
        /*061c*/ 	.word	0x000000ff
        /*0620*/ 	.word	0x00000000
        /*0624*/ 	.short	0x010a
        /*0626*/ 	.byte	0x05
	.zero		1


	//   ....[82]....
        /*0628*/ 	.word	0x00003800
        /*062c*/ 	.word	0x000000ff
        /*0630*/ 	.word	0x00000130
        /*0634*/ 	.short	0x010a
        /*0636*/ 	.byte	0x15
	.zero		1


	//   ....[83]....
        /*0638*/ 	.word	0x000038d0
        /*063c*/ 	.word	0x000000ff
        /*0640*/ 	.word	0x00000000
        /*0644*/ 	.short	0x010a
        /*0646*/ 	.byte	0x07
	.zero		1


	//   ....[84]....
        /*0648*/ 	.word	0x00003a10
        /*064c*/ 	.word	0x000000ff
        /*0650*/ 	.word	0x00000000
        /*0654*/ 	.short	0x010a
        /*0656*/ 	.byte	0x06
	.zero		1


	//   ....[85]....
        /*0658*/ 	.word	0x00003c00
        /*065c*/ 	.word	0x000000ff
        /*0660*/ 	.word	0x00000000
        /*0664*/ 	.short	0x010a
        /*0666*/ 	.byte	0x04
	.zero		1


	//   ....[86]....
        /*0668*/ 	.word	0x00003c90
        /*066c*/ 	.word	0x000000ff
        /*0670*/ 	.word	0x00000000
        /*0674*/ 	.short	0x010a
        /*0676*/ 	.byte	0x05
	.zero		1


	//   ....[87]....
        /*0678*/ 	.word	0x00003d20
        /*067c*/ 	.word	0x000000ff
        /*0680*/ 	.word	0x00000000
        /*0684*/ 	.short	0x010a
        /*0686*/ 	.byte	0x05
	.zero		1


	//   ....[88]....
        /*0688*/ 	.word	0x00003db0
        /*068c*/ 	.word	0x000000ff
        /*0690*/ 	.word	0x00000000
        /*0694*/ 	.short	0x010a
        /*0696*/ 	.byte	0x04
	.zero		1


	//   ....[89]....
        /*0698*/ 	.word	0x00004290
        /*069c*/ 	.word	0x00000003
        /*06a0*/ 	.word	0x000000f0
        /*06a4*/ 	.short	0x010a
        /*06a6*/ 	.byte	0xff
	.zero		1


	//   ....[90]....
        /*06a8*/ 	.word	0x00004400
        /*06ac*/ 	.word	0x00000000
        /*06b0*/ 	.word	0x00000000
        /*06b4*/ 	.short	0x0101
        /*06b6*/ 	.byte	0xff
	.zero		1


	//   ....[91]....
        /*06b8*/ 	.word	0x000048c0
        /*06bc*/ 	.word	0x000000ff
        /*06c0*/ 	.word	0x000000e8
        /*06c4*/ 	.short	0x010a
        /*06c6*/ 	.byte	0x15
	.zero		1


	//   ....[92]....
        /*06c8*/ 	.word	0x00004a60
        /*06cc*/ 	.word	0x000000ff
        /*06d0*/ 	.word	0x000000d8
        /*06d4*/ 	.short	0x010a
        /*06d6*/ 	.byte	0x15
	.zero		1


	//   ....[93]....
        /*06d8*/ 	.word	0x00004e20
        /*06dc*/ 	.word	0x000000ff
        /*06e0*/ 	.word	0x000000d0
        /*06e4*/ 	.short	0x010b
        /*06e6*/ 	.byte	0x15
	.zero		1


	//   ....[94]....
        /*06e8*/ 	.word	0x00004e30
        /*06ec*/ 	.word	0x000000ff
        /*06f0*/ 	.word	0x00000000
        /*06f4*/ 	.short	0x0101
        /*06f6*/ 	.byte	0x27
	.zero		1


	//   ....[95]....
        /*06f8*/ 	.word	0x00004e70
        /*06fc*/ 	.word	0x00000000
        /*0700*/ 	.word	0x000000d8
        /*0704*/ 	.short	0x010a
        /*0706*/ 	.byte	0xff
	.zero		1


	//   ....[96]....
        /*0708*/ 	.word	0x000050d0
        /*070c*/ 	.word	0x000000ff
        /*0710*/ 	.word	0x000000f0
        /*0714*/ 	.short	0x010a
        /*0716*/ 	.byte	0x04
	.zero		1


	//   ....[97]....
        /*0718*/ 	.word	0x00005190
        /*071c*/ 	.word	0x000000ff
        /*0720*/ 	.word	0x00000000
        /*0724*/ 	.short	0x0101
        /*0726*/ 	.byte	0x04
	.zero		1


	//   ....[98]....
        /*0728*/ 	.word	0x00005c00
        /*072c*/ 	.word	0x000000ff
        /*0730*/ 	.word	0x000000d0
        /*0734*/ 	.short	0x010a
        /*0736*/ 	.byte	0x2f
	.zero		1


	//   ....[99]....
        /*0738*/ 	.word	0x00005c20
        /*073c*/ 	.word	0x000000ff
        /*0740*/ 	.word	0x00000110
        /*0744*/ 	.short	0x010a
        /*0746*/ 	.byte	0x30
	.zero		1


	//   ....[100]....
        /*0748*/ 	.word	0x00005cb0
        /*074c*/ 	.word	0x000000ff
        /*0750*/ 	.word	0x000000d0
        /*0754*/ 	.short	0x010a
        /*0756*/ 	.byte	0x2f
	.zero		1


	//   ....[101]....
        /*0758*/ 	.word	0x00005f90
        /*075c*/ 	.word	0x000000ff
        /*0760*/ 	.word	0x00000000
        /*0764*/ 	.short	0x0101
        /*0766*/ 	.byte	0x04
	.zero		1


	//   ....[102]....
        /*0768*/ 	.word	0x00006000
        /*076c*/ 	.word	0x000000ff
        /*0770*/ 	.word	0x00000110
        /*0774*/ 	.short	0x010a
        /*0776*/ 	.byte	0x30
	.zero		1


	//   ....[103]....
        /*0778*/ 	.word	0x00007ef0
        /*077c*/ 	.word	0x000000ff
        /*0780*/ 	.word	0x00000000
        /*0784*/ 	.short	0x0101
        /*0786*/ 	.byte	0x04
	.zero		1


	//   ....[104]....
        /*0788*/ 	.word	0x00008cd0
        /*078c*/ 	.word	0x00000003
        /*0790*/ 	.word	0x00000160
        /*0794*/ 	.short	0x010a
        /*0796*/ 	.byte	0xff
	.zero		1


	//   ....[105]....
        /*0798*/ 	.word	0x00008d30
        /*079c*/ 	.word	0x00000000
        /*07a0*/ 	.word	0x00000068
        /*07a4*/ 	.short	0x010a
        /*07a6*/ 	.byte	0xff
	.zero		1


	//   ....[106]....
        /*07a8*/ 	.word	0x00008d90
        /*07ac*/ 	.word	0x00000000
        /*07b0*/ 	.word	0x00000068
        /*07b4*/ 	.short	0x010a
        /*07b6*/ 	.byte	0xff
	.zero		1


	//   ....[107]....
        /*07b8*/ 	.word	0x00008de0
        /*07bc*/ 	.word	0x00000003
        /*07c0*/ 	.word	0x000000f0
        /*07c4*/ 	.short	0x010a
        /*07c6*/ 	.byte	0xff
	.zero		1


	//   ....[108]....
        /*07c8*/ 	.word	0x00008e40
        /*07cc*/ 	.word	0x00000000
        /*07d0*/ 	.word	0x00000000
        /*07d4*/ 	.short	0x010a
        /*07d6*/ 	.byte	0xff
	.zero		1


	//   ....[109]....
        /*07d8*/ 	.word	0x00008ea0
        /*07dc*/ 	.word	0x00000000
        /*07e0*/ 	.word	0x00000000
        /*07e4*/ 	.short	0x010a
        /*07e6*/ 	.byte	0xff
	.zero		1


	//   ....[110]....
        /*07e8*/ 	.word	0x00008f00
        /*07ec*/ 	.word	0x00000000
        /*07f0*/ 	.word	0x00000000
        /*07f4*/ 	.short	0x010a
        /*07f6*/ 	.byte	0xff
	.zero		1


	//   ....[111]....
        /*07f8*/ 	.word	0x00008f60
        /*07fc*/ 	.word	0x00000000
        /*0800*/ 	.word	0x00000000
        /*0804*/ 	.short	0x010a
        /*0806*/ 	.byte	0xff
	.zero		1


	//   ....[112]....
        /*0808*/ 	.word	0x00008fc0
        /*080c*/ 	.word	0x00000000
        /*0810*/ 	.word	0x00000000
        /*0814*/ 	.short	0x010a
        /*0816*/ 	.byte	0xff
	.zero		1


	//   ....[113]....
        /*0818*/ 	.word	0x00009020
        /*081c*/ 	.word	0x00000000
        /*0820*/ 	.word	0x00000000
        /*0824*/ 	.short	0x010a
        /*0826*/ 	.byte	0xff
	.zero		1


	//   ....[114]....
        /*0828*/ 	.word	0x00009080
        /*082c*/ 	.word	0x00000000
        /*0830*/ 	.word	0x00000000
        /*0834*/ 	.short	0x010a
        /*0836*/ 	.byte	0xff
	.zero		1


	//   ....[115]....
        /*0838*/ 	.word	0x000090e0
        /*083c*/ 	.word	0x00000000
        /*0840*/ 	.word	0x00000000
        /*0844*/ 	.short	0x010a
        /*0846*/ 	.byte	0xff
	.zero		1


	//   ....[116]....
        /*0848*/ 	.word	0x00009140
        /*084c*/ 	.word	0x00000000
        /*0850*/ 	.word	0x00000000
        /*0854*/ 	.short	0x010a
        /*0856*/ 	.byte	0xff
	.zero		1


	//   ....[117]....
        /*0858*/ 	.word	0x000091a0
        /*085c*/ 	.word	0x00000000
        /*0860*/ 	.word	0x00000000
        /*0864*/ 	.short	0x010a
        /*0866*/ 	.byte	0xff
	.zero		1


	//   ....[118]....
        /*0868*/ 	.word	0x00009200
        /*086c*/ 	.word	0x00000000
        /*0870*/ 	.word	0x00000000
        /*0874*/ 	.short	0x010a
        /*0876*/ 	.byte	0xff
	.zero		1


	//   ....[119]....
        /*0878*/ 	.word	0x00009260
        /*087c*/ 	.word	0x00000000
        /*0880*/ 	.word	0x00000000
        /*0884*/ 	.short	0x010a
        /*0886*/ 	.byte	0xff
	.zero		1


	//   ....[120]....
        /*0888*/ 	.word	0x000092b0
        /*088c*/ 	.word	0x00000000
        /*0890*/ 	.word	0x00000150
        /*0894*/ 	.short	0x010a
        /*0896*/ 	.byte	0xff
	.zero		1


	//   ....[121]....
        /*0898*/ 	.word	0x00009310
        /*089c*/ 	.word	0x00000000
        /*08a0*/ 	.word	0x00000100
        /*08a4*/ 	.short	0x010a
        /*08a6*/ 	.byte	0xff
	.zero		1


	//   ....[122]....
        /*08a8*/ 	.word	0x00009360
        /*08ac*/ 	.word	0x00000000
        /*08b0*/ 	.word	0x000000f0
        /*08b4*/ 	.short	0x010a
        /*08b6*/ 	.byte	0xff
	.zero		1


	//   ....[123]....
        /*08b8*/ 	.word	0x000093c0
        /*08bc*/ 	.word	0x00000000
        /*08c0*/ 	.word	0x00000100
        /*08c4*/ 	.short	0x010a
        /*08c6*/ 	.byte	0xff
	.zero		1


	//   ....[124]....
        /*08c8*/ 	.word	0x00009410
        /*08cc*/ 	.word	0x00000000
        /*08d0*/ 	.word	0x000000f0
        /*08d4*/ 	.short	0x010a
        /*08d6*/ 	.byte	0xff
	.zero		1


	//   ....[125]....
        /*08d8*/ 	.word	0x00009470
        /*08dc*/ 	.word	0x00000003
        /*08e0*/ 	.word	0x00000130
        /*08e4*/ 	.short	0x010a
        /*08e6*/ 	.byte	0xff
	.zero		1


	//   ....[126]....
        /*08e8*/ 	.word	0x000094d0
        /*08ec*/ 	.word	0x00000000
        /*08f0*/ 	.word	0x00000000
        /*08f4*/ 	.short	0x010a
        /*08f6*/ 	.byte	0xff
	.zero		1


	//   ....[127]....
        /*08f8*/ 	.word	0x00009530
        /*08fc*/ 	.word	0x00000000
        /*0900*/ 	.word	0x00000000
        /*0904*/ 	.short	0x010a
        /*0906*/ 	.byte	0xff
	.zero		1


	//   ....[128]....
        /*0908*/ 	.word	0x00009590
        /*090c*/ 	.word	0x00000000
        /*0910*/ 	.word	0x00000000
        /*0914*/ 	.short	0x010a
        /*0916*/ 	.byte	0xff
	.zero		1


	//   ....[129]....
        /*0918*/ 	.word	0x000095f0
        /*091c*/ 	.word	0x00000000
        /*0920*/ 	.word	0x00000000
        /*0924*/ 	.short	0x010a
        /*0926*/ 	.byte	0xff
	.zero		1


	//   ....[130]....
        /*0928*/ 	.word	0x00009650
        /*092c*/ 	.word	0x00000000
        /*0930*/ 	.word	0x00000000
        /*0934*/ 	.short	0x010a
        /*0936*/ 	.byte	0xff
	.zero		1


	//   ....[131]....
        /*0938*/ 	.word	0x000096a0
        /*093c*/ 	.word	0x00000003
        /*0940*/ 	.word	0x000000f0
        /*0944*/ 	.short	0x010a
        /*0946*/ 	.byte	0xff
	.zero		1


	//   ....[132]....
        /*0948*/ 	.word	0x00009700
        /*094c*/ 	.word	0x00000000
        /*0950*/ 	.word	0x000000e8
        /*0954*/ 	.short	0x010a
        /*0956*/ 	.byte	0xff
	.zero		1


	//   ....[133]....
        /*0958*/ 	.word	0x00009760
        /*095c*/ 	.word	0x00000003
        /*0960*/ 	.word	0x000000d8
        /*0964*/ 	.short	0x010a
        /*0966*/ 	.byte	0xff
	.zero		1


	//   ....[134]....
        /*0968*/ 	.word	0x000097c0
        /*096c*/ 	.word	0x00000000
        /*0970*/ 	.word	0x000000f0
        /*0974*/ 	.short	0x010a
        /*0976*/ 	.byte	0xff
	.zero		1


	//   ....[135]....
        /*0978*/ 	.word	0x00009820
        /*097c*/ 	.word	0x00000003
        /*0980*/ 	.word	0x000000d0
        /*0984*/ 	.short	0x010a
        /*0986*/ 	.byte	0xff
	.zero		1


	//   ....[136]....
        /*0988*/ 	.word	0x00009880
        /*098c*/ 	.word	0x00000003
        /*0990*/ 	.word	0x00000110
        /*0994*/ 	.short	0x010a
        /*0996*/ 	.byte	0xff
	.zero		1


	//----- nvinfo : EIATTR_NUM_MBARRIERS
	.align		4
.L_44:
        /*0998*/ 	.byte	0x03, 0x38
        /*099a*/ 	.short	0x002e


	//----- nvinfo : EIATTR_EXIT_INSTR_OFFSETS
	.align		4
        /*099c*/ 	.byte	0x04, 0x1c
        /*099e*/ 	.short	(.L_46 - .L_45)


	//   ....[0]....
.L_45:
        /*09a0*/ 	.word	0x00002c90


	//   ....[1]....
        /*09a4*/ 	.word	0x00003190


	//   ....[2]....
        /*09a8*/ 	.word	0x000031f0


	//   ....[3]....
        /*09ac*/ 	.word	0x00004010


	//   ....[4]....
        /*09b0*/ 	.word	0x00004ea0


	//   ....[5]....
        /*09b4*/ 	.word	0x00004ee0


	//   ....[6]....
        /*09b8*/ 	.word	0x00008cc0


	//----- nvinfo : EIATTR_MAX_THREADS
	.align		4
.L_46:
        /*09bc*/ 	.byte	0x04, 0x05
        /*09be*/ 	.short	(.L_48 - .L_47)
.L_47:
        /*09c0*/ 	.word	0x00000100
        /*09c4*/ 	.word	0x00000001
        /*09c8*/ 	.word	0x00000001


	//----- nvinfo : EIATTR_CRS_STACK_SIZE
	.align		4
.L_48:
        /*09cc*/ 	.byte	0x04, 0x1e
        /*09ce*/ 	.short	(.L_50 - .L_49)
.L_49:
        /*09d0*/ 	.word	0x00000000


	//----- nvinfo : EIATTR_CBANK_PARAM_SIZE
	.align		4
.L_50:
        /*09d4*/ 	.byte	0x03, 0x19
        /*09d6*/ 	.short	0x0800


	//----- nvinfo : EIATTR_PARAM_CBANK
	.align		4
        /*09d8*/ 	.byte	0x04, 0x0a
        /*09da*/ 	.short	(.L_52 - .L_51)
	.align		4
.L_51:
        /*09dc*/ 	.word	index@(.nv.constant0._ZN7cutlass13device_kernelINS_4gemm6kernel13GemmUniversalIN4cute5tupleIJiiiiEEENS1_10collective13CollectiveMmaINS1_35MainloopSm100TmaUmmaWarpSpecializedILi13ELi2ELi4ENS5_IJNS4_1CILi1EEESB_SB_EEEEENS5_IJNSA_ILi128EEENSA_ILi112EEENSA_ILi64EEEEEEaNS5_IJlSB_lEEEaSI_NS4_8TiledMMAINS4_8MMA_AtomIJNS4_15SM100_MMA_S8_SSIaaiLi128ELi112ELNS4_4UMMA5MajorE0ELSN_0ELNSM_8SaturateE0EEEEEENS4_6LayoutISC_NS5_IJNSA_ILi0EEESS_SS_EEEEENS5_IJNS4_10UnderscoreESV_SV_EEEEENS4_13SM90_TMA_LOADENS4_14ComposedLayoutINS4_7SwizzleILi2ELi4ELi3EEENS4_18smem_ptr_flag_bitsILi8EEENSR_INS5_IJNSA_ILi8EEESG_EEENS5_IJSG_SB_EEEEEEEvNS4_8identityESY_S18_vS19_EENS_8epilogue10collective18CollectiveEpilogueINS1B_23Sm100TmaWarpSpecializedILi1ELi1ELi112ELb0ELb0EEEJSH_NS5_IJNSR_ISE_SB_EENSR_ISF_SB_EEEEEaSI_aSI_NS1B_6fusion15FusionCallbacksIS1F_NS1J_17LinearCombinationIaiaiLNS_15FloatRoundStyleE2EEESH_S1I_JEEENS4_5SM1004TMEM4LOAD26SM100_TMEM_LOAD_32dp32b16xESY_NSZ_INS10_ILi0ELi4ELi3EEES13_NSR_INS5_IJS14_NSA_ILi16EEEEEENS5_IJS1U_SB_EEEEEEENS4_39AutoVectorizingCopyWithAssumedAlignmentILi128EEENS4_14SM90_TMA_STOREES1Y_S20_S20_EEEvvEEEEvNT_6ParamsE)
        /*09e0*/ 	.short	0x0380
        /*09e2*/ 	.short	0x0800


	//----- nvinfo : EIATTR_SW_WAR
	.align		4
.L_52:
        /*09e4*/ 	.byte	0x04, 0x36
        /*09e6*/ 	.short	(.L_54 - .L_53)
.L_53:
        /*09e8*/ 	.word	0x00000008
.L_54:


//--------------------- .nv.callgraph             --------------------------
	.section	.nv.callgraph,"",@"SHT_CUDA_CALLGRAPH"
	.align	4
	.sectionentsize	8
	.align		4
        /*0000*/ 	.word	0x00000000
	.align		4
        /*0004*/ 	.word	0xffffffff
	.align		4
        /*0008*/ 	.word	index@(_ZN7cutlass13device_kernelINS_4gemm6kernel13GemmUniversalIN4cute5tupleIJiiiiEEENS1_10collective13CollectiveMmaINS1_35MainloopSm100TmaUmmaWarpSpecializedILi13ELi2ELi4ENS5_IJNS4_1CILi1EEESB_SB_EEEEENS5_IJNSA_ILi128EEENSA_ILi112EEENSA_ILi64EEEEEEaNS5_IJlSB_lEEEaSI_NS4_8TiledMMAINS4_8MMA_AtomIJNS4_15SM100_MMA_S8_SSIaaiLi128ELi112ELNS4_4UMMA5MajorE0ELSN_0ELNSM_8SaturateE0EEEEEENS4_6LayoutISC_NS5_IJNSA_ILi0EEESS_SS_EEEEENS5_IJNS4_10UnderscoreESV_SV_EEEEENS4_13SM90_TMA_LOADENS4_14ComposedLayoutINS4_7SwizzleILi2ELi4ELi3EEENS4_18smem_ptr_flag_bitsILi8EEENSR_INS5_IJNSA_ILi8EEESG_EEENS5_IJSG_SB_EEEEEEEvNS4_8identityESY_S18_vS19_EENS_8epilogue10collective18CollectiveEpilogueINS1B_23Sm100TmaWarpSpecializedILi1ELi1ELi112ELb0ELb0EEEJSH_NS5_IJNSR_ISE_SB_EENSR_ISF_SB_EEEEEaSI_aSI_NS1B_6fusion15FusionCallbacksIS1F_NS1J_17LinearCombinationIaiaiLNS_15FloatRoundStyleE2EEESH_S1I_JEEENS4_5SM1004TMEM4LOAD26SM100_TMEM_LOAD_32dp32b16xESY_NSZ_INS10_ILi0ELi4ELi3EEES13_NSR_INS5_IJS14_NSA_ILi16EEEEEENS5_IJS1U_SB_EEEEEEENS4_39AutoVectorizingCopyWithAssumedAlignmentILi128EEENS4_14SM90_TMA_STOREES1Y_S20_S20_EEEvvEEEEvNT_6ParamsE)
	.align		4
        /*000c*/ 	.word	index@(__assertfail)
	.align		4
        /*0010*/ 	.word	0x00000000
	.align		4
        /*0014*/ 	.word	0xfffffffe
	.align		4
        /*0018*/ 	.word	0x00000000
	.align		4
        /*001c*/ 	.word	0xfffffffd
	.align		4
        /*0020*/ 	.word	0x00000000
	.align		4
        /*0024*/ 	.word	0xfffffffc


//--------------------- .nv.constant4             --------------------------
	.section	.nv.constant4,"a",@progbits
	.align	8
	.align		8
.nv.constant4:
        /*0000*/ 	.dword	__assertfail
	.align		8
        /*0008*/ 	.dword	__unnamed_1
	.align		8
        /*0010*/ 	.dword	_ZN40_INTERNAL_3268360d_4_k_cu_8a626fdd_291454cuda3std3__45__cpo5beginE
	.align		8
        /*0018*/ 	.dword	_ZN40_INTERNAL_3268360d_4_k_cu_8a626fdd_291454cuda3std3__45__cpo3endE
	.align		8
        /*0020*/ 	.dword	_ZN40_INTERNAL_3268360d_4_k_cu_8a626fdd_291454cuda3std3__45__cpo6cbeginE
	.align		8
        /*0028*/ 	.dword	_ZN40_INTERNAL_3268360d_4_k_cu_8a626fdd_291454cuda3std3__45__cpo4cendE
	.align		8
        /*0030*/ 	.dword	_ZN40_INTERNAL_3268360d_4_k_cu_8a626fdd_291454cuda3std3__442_GLOBAL__N__3268360d_4_k_cu_8a626fdd_291456ignoreE
	.align		8
        /*0038*/ 	.dword	_ZN40_INTERNAL_3268360d_4_k_cu_8a626fdd_291454cuda3std3__419piecewise_constructE
	.align		8
        /*0040*/ 	.dword	_ZN40_INTERNAL_3268360d_4_k_cu_8a626fdd_291454cuda3std3__48in_placeE
	.align		8
        /*0048*/ 	.dword	_ZN40_INTERNAL_3268360d_4_k_cu_8a626fdd_291454cuda3std6ranges3__45__cpo4swapE
	.align		8
        /*0050*/ 	.dword	_ZN40_INTERNAL_3268360d_4_k_cu_8a626fdd_291454cuda3std6ranges3__45__cpo9iter_moveE
	.align		8
        /*0058*/ 	.dword	_ZN40_INTERNAL_3268360d_4_k_cu_8a626fdd_291454cute7productE
	.align		8
        /*0060*/ 	.dword	_ZN40_INTERNAL_3268360d_4_k_cu_8a626fdd_291454cute1_E
	.align		8
        /*0068*/ 	.dword	$str$25
	.align		8
        /*0070*/ 	.dword	$str$26


//--------------------- .text._ZN7cutlass13device_kernelINS_4gemm6kernel13GemmUniversalIN4cute5tupleIJiiiiEEENS1_10collective13CollectiveMmaINS1_35MainloopSm100TmaUmmaWarpSpecializedILi13ELi2ELi4ENS5_IJNS4_1CILi1EEESB_SB_EEEEENS5_IJNSA_ILi128EEENSA_ILi112EEENSA_ILi64EEEEEEaNS5_IJlSB_lEEEaSI_NS4_8TiledMMAINS4_8MMA_AtomIJNS4_15SM100_MMA_S8_SSIaaiLi128ELi112ELNS4_4UMMA5MajorE0ELSN_0ELNSM_8SaturateE0EEEEEENS4_6LayoutISC_NS5_IJNSA_ILi0EEESS_SS_EEEEENS5_IJNS4_10UnderscoreESV_SV_EEEEENS4_13SM90_TMA_LOADENS4_14ComposedLayoutINS4_7SwizzleILi2ELi4ELi3EEENS4_18smem_ptr_flag_bitsILi8EEENSR_INS5_IJNSA_ILi8EEESG_EEENS5_IJSG_SB_EEEEEEEvNS4_8identityESY_S18_vS19_EENS_8epilogue10collective18CollectiveEpilogueINS1B_23Sm100TmaWarpSpecializedILi1ELi1ELi112ELb0ELb0EEEJSH_NS5_IJNSR_ISE_SB_EENSR_ISF_SB_EEEEEaSI_aSI_NS1B_6fusion15FusionCallbacksIS1F_NS1J_17LinearCombinationIaiaiLNS_15FloatRoundStyleE2EEESH_S1I_JEEENS4_5SM1004TMEM4LOAD26SM100_TMEM_LOAD_32dp32b16xESY_NSZ_INS10_ILi0ELi4ELi3EEES13_NSR_INS5_IJS14_NSA_ILi16EEEEEENS5_IJS1U_SB_EEEEEEENS4_39AutoVectorizingCopyWithAssumedAlignmentILi128EEENS4_14SM90_TMA_STOREES1Y_S20_S20_EEEvvEEEEvNT_6ParamsE --------------------------
	.section	.text._ZN7cutlass13device_kernelINS_4gemm6kernel13GemmUniversalIN4cute5tupleIJiiiiEEENS1_10collective13CollectiveMmaINS1_35MainloopSm100TmaUmmaWarpSpecializedILi13ELi2ELi4ENS5_IJNS4_1CILi1EEESB_SB_EEEEENS5_IJNSA_ILi128EEENSA_ILi112EEENSA_ILi64EEEEEEaNS5_IJlSB_lEEEaSI_NS4_8TiledMMAINS4_8MMA_AtomIJNS4_15SM100_MMA_S8_SSIaaiLi128ELi112ELNS4_4UMMA5MajorE0ELSN_0ELNSM_8SaturateE0EEEEEENS4_6LayoutISC_NS5_IJNSA_ILi0EEESS_SS_EEEEENS5_IJNS4_10UnderscoreESV_SV_EEEEENS4_13SM90_TMA_LOADENS4_14ComposedLayoutINS4_7SwizzleILi2ELi4ELi3EEENS4_18smem_ptr_flag_bitsILi8EEENSR_INS5_IJNSA_ILi8EEESG_EEENS5_IJSG_SB_EEEEEEEvNS4_8identityESY_S18_vS19_EENS_8epilogue10collective18CollectiveEpilogueINS1B_23Sm100TmaWarpSpecializedILi1ELi1ELi112ELb0ELb0EEEJSH_NS5_IJNSR_ISE_SB_EENSR_ISF_SB_EEEEEaSI_aSI_NS1B_6fusion15FusionCallbacksIS1F_NS1J_17LinearCombinationIaiaiLNS_15FloatRoundStyleE2EEESH_S1I_JEEENS4_5SM1004TMEM4LOAD26SM100_TMEM_LOAD_32dp32b16xESY_NSZ_INS10_ILi0ELi4ELi3EEES13_NSR_INS5_IJS14_NSA_ILi16EEEEEENS5_IJS1U_SB_EEEEEEENS4_39AutoVectorizingCopyWithAssumedAlignmentILi128EEENS4_14SM90_TMA_STOREES1Y_S20_S20_EEEvvEEEEvNT_6ParamsE,"ax",@progbits
	.align	128
.text._ZN7cutlass13device_kernelINS_4gemm6kernel13GemmUniversalIN4cute5tupleIJiiiiEEENS1_10collective13CollectiveMmaINS1_35MainloopSm100TmaUmmaWarpSpecializedILi13ELi2ELi4ENS5_IJNS4_1CILi1EEESB_SB_EEEEENS5_IJNSA_ILi128EEENSA_ILi112EEENSA_ILi64EEEEEEaNS5_IJlSB_lEEEaSI_NS4_8TiledMMAINS4_8MMA_AtomIJNS4_15SM100_MMA_S8_SSIaaiLi128ELi112ELNS4_4UMMA5MajorE0ELSN_0ELNSM_8SaturateE0EEEEEENS4_6LayoutISC_NS5_IJNSA_ILi0EEESS_SS_EEEEENS5_IJNS4_10UnderscoreESV_SV_EEEEENS4_13SM90_TMA_LOADENS4_14ComposedLayoutINS4_7SwizzleILi2ELi4ELi3EEENS4_18smem_ptr_flag_bitsILi8EEENSR_INS5_IJNSA_ILi8EEESG_EEENS5_IJSG_SB_EEEEEEEvNS4_8identityESY_S18_vS19_EENS_8epilogue10collective18CollectiveEpilogueINS1B_23Sm100TmaWarpSpecializedILi1ELi1ELi112ELb0ELb0EEEJSH_NS5_IJNSR_ISE_SB_EENSR_ISF_SB_EEEEEaSI_aSI_NS1B_6fusion15FusionCallbacksIS1F_NS1J_17LinearCombinationIaiaiLNS_15FloatRoundStyleE2EEESH_S1I_JEEENS4_5SM1004TMEM4LOAD26SM100_TMEM_LOAD_32dp32b16xESY_NSZ_INS10_ILi0ELi4ELi3EEES13_NSR_INS5_IJS14_NSA_ILi16EEEEEENS5_IJS1U_SB_EEEEEEENS4_39AutoVectorizingCopyWithAssumedAlignmentILi128EEENS4_14SM90_TMA_STOREES1Y_S20_S20_EEEvvEEEEvNT_6ParamsE:
        .type           _ZN7cutlass13device_kernelINS_4gemm6kernel13GemmUniversalIN4cute5tupleIJiiiiEEENS1_10collective13CollectiveMmaINS1_35MainloopSm100TmaUmmaWarpSpecializedILi13ELi2ELi4ENS5_IJNS4_1CILi1EEESB_SB_EEEEENS5_IJNSA_ILi128EEENSA_ILi112EEENSA_ILi64EEEEEEaNS5_IJlSB_lEEEaSI_NS4_8TiledMMAINS4_8MMA_AtomIJNS4_15SM100_MMA_S8_SSIaaiLi128ELi112ELNS4_4UMMA5MajorE0ELSN_0ELNSM_8SaturateE0EEEEEENS4_6LayoutISC_NS5_IJNSA_ILi0EEESS_SS_EEEEENS5_IJNS4_10UnderscoreESV_SV_EEEEENS4_13SM90_TMA_LOADENS4_14ComposedLayoutINS4_7SwizzleILi2ELi4ELi3EEENS4_18smem_ptr_flag_bitsILi8EEENSR_INS5_IJNSA_ILi8EEESG_EEENS5_IJSG_SB_EEEEEEEvNS4_8identityESY_S18_vS19_EENS_8epilogue10collective18CollectiveEpilogueINS1B_23Sm100TmaWarpSpecializedILi1ELi1ELi112ELb0ELb0EEEJSH_NS5_IJNSR_ISE_SB_EENSR_ISF_SB_EEEEEaSI_aSI_NS1B_6fusion15FusionCallbacksIS1F_NS1J_17LinearCombinationIaiaiLNS_15FloatRoundStyleE2EEESH_S1I_JEEENS4_5SM1004TMEM4LOAD26SM100_TMEM_LOAD_32dp32b16xESY_NSZ_INS10_ILi0ELi4ELi3EEES13_NSR_INS5_IJS14_NSA_ILi16EEEEEENS5_IJS1U_SB_EEEEEEENS4_39AutoVectorizingCopyWithAssumedAlignmentILi128EEENS4_14SM90_TMA_STOREES1Y_S20_S20_EEEvvEEEEvNT_6ParamsE,@function
        .size           _ZN7cutlass13device_kernelINS_4gemm6kernel13GemmUniversalIN4cute5tupleIJiiiiEEENS1_10collective13CollectiveMmaINS1_35MainloopSm100TmaUmmaWarpSpecializedILi13ELi2ELi4ENS5_IJNS4_1CILi1EEESB_SB_EEEEENS5_IJNSA_ILi128EEENSA_ILi112EEENSA_ILi64EEEEEEaNS5_IJlSB_lEEEaSI_NS4_8TiledMMAINS4_8MMA_AtomIJNS4_15SM100_MMA_S8_SSIaaiLi128ELi112ELNS4_4UMMA5MajorE0ELSN_0ELNSM_8SaturateE0EEEEEENS4_6LayoutISC_NS5_IJNSA_ILi0EEESS_SS_EEEEENS5_IJNS4_10UnderscoreESV_SV_EEEEENS4_13SM90_TMA_LOADENS4_14ComposedLayoutINS4_7SwizzleILi2ELi4ELi3EEENS4_18smem_ptr_flag_bitsILi8EEENSR_INS5_IJNSA_ILi8EEESG_EEENS5_IJSG_SB_EEEEEEEvNS4_8identityESY_S18_vS19_EENS_8epilogue10collective18CollectiveEpilogueINS1B_23Sm100TmaWarpSpecializedILi1ELi1ELi112ELb0ELb0EEEJSH_NS5_IJNSR_ISE_SB_EENSR_ISF_SB_EEEEEaSI_aSI_NS1B_6fusion15FusionCallbacksIS1F_NS1J_17LinearCombinationIaiaiLNS_15FloatRoundStyleE2EEESH_S1I_JEEENS4_5SM1004TMEM4LOAD26SM100_TMEM_LOAD_32dp32b16xESY_NSZ_INS10_ILi0ELi4ELi3EEES13_NSR_INS5_IJS14_NSA_ILi16EEEEEENS5_IJS1U_SB_EEEEEEENS4_39AutoVectorizingCopyWithAssumedAlignmentILi128EEENS4_14SM90_TMA_STOREES1Y_S20_S20_EEEvvEEEEvNT_6ParamsE,(.L_x_160 - _ZN7cutlass13device_kernelINS_4gemm6kernel13GemmUniversalIN4cute5tupleIJiiiiEEENS1_10collective13CollectiveMmaINS1_35MainloopSm100TmaUmmaWarpSpecializedILi13ELi2ELi4ENS5_IJNS4_1CILi1EEESB_SB_EEEEENS5_IJNSA_ILi128EEENSA_ILi112EEENSA_ILi64EEEEEEaNS5_IJlSB_lEEEaSI_NS4_8TiledMMAINS4_8MMA_AtomIJNS4_15SM100_MMA_S8_SSIaaiLi128ELi112ELNS4_4UMMA5MajorE0ELSN_0ELNSM_8SaturateE0EEEEEENS4_6LayoutISC_NS5_IJNSA_ILi0EEESS_SS_EEEEENS5_IJNS4_10UnderscoreESV_SV_EEEEENS4_13SM90_TMA_LOADENS4_14ComposedLayoutINS4_7SwizzleILi2ELi4ELi3EEENS4_18smem_ptr_flag_bitsILi8EEENSR_INS5_IJNSA_ILi8EEESG_EEENS5_IJSG_SB_EEEEEEEvNS4_8identityESY_S18_vS19_EENS_8epilogue10collective18CollectiveEpilogueINS1B_23Sm100TmaWarpSpecializedILi1ELi1ELi112ELb0ELb0EEEJSH_NS5_IJNSR_ISE_SB_EENSR_ISF_SB_EEEEEaSI_aSI_NS1B_6fusion15FusionCallbacksIS1F_NS1J_17LinearCombinationIaiaiLNS_15FloatRoundStyleE2EEESH_S1I_JEEENS4_5SM1004TMEM4LOAD26SM100_TMEM_LOAD_32dp32b16xESY_NSZ_INS10_ILi0ELi4ELi3EEES13_NSR_INS5_IJS14_NSA_ILi16EEEEEENS5_IJS1U_SB_EEEEEEENS4_39AutoVectorizingCopyWithAssumedAlignmentILi128EEENS4_14SM90_TMA_STOREES1Y_S20_S20_EEEvvEEEEvNT_6ParamsE)
        .other          _ZN7cutlass13device_kernelINS_4gemm6kernel13GemmUniversalIN4cute5tupleIJiiiiEEENS1_10collective13CollectiveMmaINS1_35MainloopSm100TmaUmmaWarpSpecializedILi13ELi2ELi4ENS5_IJNS4_1CILi1EEESB_SB_EEEEENS5_IJNSA_ILi128EEENSA_ILi112EEENSA_ILi64EEEEEEaNS5_IJlSB_lEEEaSI_NS4_8TiledMMAINS4_8MMA_AtomIJNS4_15SM100_MMA_S8_SSIaaiLi128ELi112ELNS4_4UMMA5MajorE0ELSN_0ELNSM_8SaturateE0EEEEEENS4_6LayoutISC_NS5_IJNSA_ILi0EEESS_SS_EEEEENS5_IJNS4_10UnderscoreESV_SV_EEEEENS4_13SM90_TMA_LOADENS4_14ComposedLayoutINS4_7SwizzleILi2ELi4ELi3EEENS4_18smem_ptr_flag_bitsILi8EEENSR_INS5_IJNSA_ILi8EEESG_EEENS5_IJSG_SB_EEEEEEEvNS4_8identityESY_S18_vS19_EENS_8epilogue10collective18CollectiveEpilogueINS1B_23Sm100TmaWarpSpecializedILi1ELi1ELi112ELb0ELb0EEEJSH_NS5_IJNSR_ISE_SB_EENSR_ISF_SB_EEEEEaSI_aSI_NS1B_6fusion15FusionCallbacksIS1F_NS1J_17LinearCombinationIaiaiLNS_15FloatRoundStyleE2EEESH_S1I_JEEENS4_5SM1004TMEM4LOAD26SM100_TMEM_LOAD_32dp32b16xESY_NSZ_INS10_ILi0ELi4ELi3EEES13_NSR_INS5_IJS14_NSA_ILi16EEEEEENS5_IJS1U_SB_EEEEEEENS4_39AutoVectorizingCopyWithAssumedAlignmentILi128EEENS4_14SM90_TMA_STOREES1Y_S20_S20_EEEvvEEEEvNT_6ParamsE,@"STO_CUDA_ENTRY STV_DEFAULT"
_ZN7cutlass13device_kernelINS_4gemm6kernel13GemmUniversalIN4cute5tupleIJiiiiEEENS1_10collective13CollectiveMmaINS1_35MainloopSm100TmaUmmaWarpSpecializedILi13ELi2ELi4ENS5_IJNS4_1CILi1EEESB_SB_EEEEENS5_IJNSA_ILi128EEENSA_ILi112EEENSA_ILi64EEEEEEaNS5_IJlSB_lEEEaSI_NS4_8TiledMMAINS4_8MMA_AtomIJNS4_15SM100_MMA_S8_SSIaaiLi128ELi112ELNS4_4UMMA5MajorE0ELSN_0ELNSM_8SaturateE0EEEEEENS4_6LayoutISC_NS5_IJNSA_ILi0EEESS_SS_EEEEENS5_IJNS4_10UnderscoreESV_SV_EEEEENS4_13SM90_TMA_LOADENS4_14ComposedLayoutINS4_7SwizzleILi2ELi4ELi3EEENS4_18smem_ptr_flag_bitsILi8EEENSR_INS5_IJNSA_ILi8EEESG_EEENS5_IJSG_SB_EEEEEEEvNS4_8identityESY_S18_vS19_EENS_8epilogue10collective18CollectiveEpilogueINS1B_23Sm100TmaWarpSpecializedILi1ELi1ELi112ELb0ELb0EEEJSH_NS5_IJNSR_ISE_SB_EENSR_ISF_SB_EEEEEaSI_aSI_NS1B_6fusion15FusionCallbacksIS1F_NS1J_17LinearCombinationIaiaiLNS_15FloatRoundStyleE2EEESH_S1I_JEEENS4_5SM1004TMEM4LOAD26SM100_TMEM_LOAD_32dp32b16xESY_NSZ_INS10_ILi0ELi4ELi3EEES13_NSR_INS5_IJS14_NSA_ILi16EEEEEENS5_IJS1U_SB_EEEEEEENS4_39AutoVectorizingCopyWithAssumedAlignmentILi128EEENS4_14SM90_TMA_STOREES1Y_S20_S20_EEEvvEEEEvNT_6ParamsE:
[----:B------:R-:W1:Y:S01]  /*0000*/  LDC R1, c[0x0][0x37c] ;  /* 0x0000df00ff017b82 */ /* 0x000e620000000800 */
[----:B------:R-:W2:Y:S01]  /*0010*/  S2R R252, SR_TID.X ;  /* 0x0000000000fc7919 */ /* 0x000ea20000002100 */
[----:B------:R-:W3:Y:S01]  /*0020*/  LDCU.64 UR8, c[0x0][0x890] ;  /* 0x00011200ff0877ac */ /* 0x000ee20008000a00 */
[----:B------:R-:W-:Y:S02]  /*0030*/  PRMT R244, RZ, 0x7610, R244 ;  /* 0x00007610fff47816 */ /* 0x000fe400000000f4 */
[----:B------:R-:W-:Y:S01]  /*0040*/  ELECT P3, URZ, PT ;  /* 0x0000000000ff782f */ /* 0x000fe20003860000 */
[----:B---3--:R-:W-:-:S04]  /*0050*/  UISETP.NE.U32.AND UP0, UPT, UR8, URZ, UPT ;  /* 0x000000ff0800728c */ /* 0x008fc8000bf05070 */
[----:B------:R-:W-:Y:S01]  /*0060*/  UISETP.NE.AND.EX UP0, UPT, UR9, URZ, UPT, UP0 ;  /* 0x000000ff0900728c */ /* 0x000fe2000bf05300 */
[----:B--2---:R-:W-:-:S05]  /*0070*/  SHF.R.U32.HI R245, RZ, 0x5, R252 ;  /* 0x00000005fff57819 */ /* 0x004fca00000116fc */
[----:B------:R-:W2:Y:S02]  /*0080*/  SHFL.IDX PT, R0, R245, RZ, 0x1f ;  /* 0x00001ffff5007589 */ /* 0x000ea400000e0000 */
[----:B--2---:R-:W-:Y:S01]  /*0090*/  R2UR UR22, R0 ;  /* 0x00000000001672ca */ /* 0x004fe200000e0000 */
[----:B-1----:R-:W-:-:S14]  /*00a0*/  BRA.U UP0, `(.L_x_0) ;  /* 0x0000000100307547 */ /* 0x002fdc000b800000 */
[----:B------:R-:W1:Y:S02]  /*00b0*/  LDCU.64 UR4, c[0x0][0x888] ;  /* 0x00011100ff0477ac */ /* 0x000e640008000a00 */
[----:B-1----:R-:W-:-:S04]  /*00c0*/  UISETP.NE.U32.AND UP0, UPT, UR4, URZ, UPT ;  /* 0x000000ff0400728c */ /* 0x002fc8000bf05070 */
[----:B------:R-:W-:-:S09]  /*00d0*/  UISETP.NE.AND.EX UP0, UPT, UR5, URZ, UPT, UP0 ;  /* 0x000000ff0500728c */ /* 0x000fd2000bf05300 */
[----:B------:R-:W-:Y:S05]  /*00e0*/  BRA.U !UP0, `(.L_x_1) ;  /* 0x0000000108187547 */ /* 0x000fea000b800000 */
[----:B------:R-:W1:Y:S01]  /*00f0*/  LDC.64 R2, c[0x0][0x888] ;  /* 0x00022200ff027b82 */ /* 0x000e620000000a00 */
[----:B------:R-:W1:Y:S02]  /*0100*/  LDCU.64 UR4, c[0x0][0x358] ;  /* 0x00006b00ff0477ac */ /* 0x000e640008000a00 */
[----:B-1----:R-:W2:Y:S01]  /*0110*/  LDG.E R0, desc[UR4][R2.64] ;  /* 0x0000000402007981 */ /* 0x002ea2000c1e1900 */
[----:B------:R-:W-:Y:S01]  /*0120*/  HFMA2 R244, -RZ, RZ, 0, 5.9604644775390625e-08 ;  /* 0x00000001fff47431 */ /* 0x000fe200000001ff */
[----:B--2---:R-:W-:Y:S01]  /*0130*/  R2UR UR45, R0 ;  /* 0x00000000002d72ca */ /* 0x004fe200000e0000 */
[----:B------:R-:W-:Y:S05]  /*0140*/  BRA `(.L_x_0) ;  /* 0x0000000000087947 */ /* 0x000fea0003800000 */
.L_x_1:
[----:B------:R-:W-:Y:S01]  /*0150*/  HFMA2 R244, -RZ, RZ, 0, 5.9604644775390625e-08 ;  /* 0x00000001fff47431 */ /* 0x000fe200000001ff */
[----:B------:R-:W1:Y:S02]  /*0160*/  LDCU UR45, c[0x0][0x880] ;  /* 0x00011000ff2d77ac */ /* 0x000e640008000800 */
.L_x_0:
[----:B------:R-:W2:Y:S02]  /*0170*/  LDCU.64 UR4, c[0x0][0x8b0] ;  /* 0x00011600ff0477ac */ /* 0x000ea40008000a00 */
[----:B--2---:R-:W-:-:S04]  /*0180*/  UISETP.NE.U32.AND UP0, UPT, UR4, URZ, UPT ;  /* 0x000000ff0400728c */ /* 0x004fc8000bf05070 */
[----:B------:R-:W-:-:S09]  /*0190*/  UISETP.NE.AND.EX UP0, UPT, UR5, URZ, UPT, UP0 ;  /* 0x000000ff0500728c */ /* 0x000fd2000bf05300 */
[----:B------:R-:W-:Y:S05]  /*01a0*/  BRA.U UP0, `(.L_x_2) ;  /* 0x0000000100287547 */ /* 0x000fea000b800000 */
[----:B------:R-:W2:Y:S02]  /*01b0*/  LDCU.64 UR4, c[0x0][0x8a8] ;  /* 0x00011500ff0477ac */ /* 0x000ea40008000a00 */
[----:B--2---:R-:W-:-:S04]  /*01c0*/  UISETP.NE.U32.AND UP0, UPT, UR4, URZ, UPT ;  /* 0x000000ff0400728c */ /* 0x004fc8000bf05070 */
[----:B------:R-:W-:-:S09]  /*01d0*/  UISETP.NE.AND.EX UP0, UPT, UR5, URZ, UPT, UP0 ;  /* 0x000000ff0500728c */ /* 0x000fd2000bf05300 */
[----:B------:R-:W-:Y:S05]  /*01e0*/  BRA.U !UP0, `(.L_x_3) ;  /* 0x0000000108147547 */ /* 0x000fea000b800000 */
[----:B------:R-:W2:Y:S01]  /*01f0*/  LDC.64 R2, c[0x0][0x8a8] ;  /* 0x00022a00ff027b82 */ /* 0x000ea20000000a00 */
[----:B------:R-:W2:Y:S02]  /*0200*/  LDCU.64 UR4, c[0x0][0x358] ;  /* 0x00006b00ff0477ac */ /* 0x000ea40008000a00 */
[----:B--2---:R-:W2:Y:S02]  /*0210*/  LDG.E R0, desc[UR4][R2.64] ;  /* 0x0000000402007981 */ /* 0x004ea4000c1e1900 */
[----:B--2---:R-:W-:Y:S01]  /*0220*/  R2UR UR37, R0 ;  /* 0x00000000002572ca */ /* 0x004fe200000e0000 */
[----:B------:R-:W-:-:S14]  /*0230*/  BRA `(.L_x_2) ;  /* 0x0000000000047947 */ /* 0x000fdc0003800000 */
.L_x_3:
[----:B------:R-:W2:Y:S02]  /*0240*/  LDCU UR37, c[0x0][0x8a0] ;  /* 0x00011400ff2577ac */ /* 0x000ea40008000800 */
.L_x_2:
[----:B------:R-:W-:Y:S01]  /*0250*/  IMAD.U32 R0, RZ, RZ, UR22 ;  /* 0x00000016ff007e24 */ /* 0x000fe2000f8e00ff */
[----:B------:R-:W-:Y:S04]  /*0260*/  BSSY.RECONVERGENT B0, `(.L_x_4) ;  /* 0x000000c000007945 */ /* 0x000fe80003800200 */
[C---:B------:R-:W-:Y:S02]  /*0270*/  ISETP.NE.OR P1, PT, R0.reuse, 0x1, !P3 ;  /* 0x000000010000780c */ /* 0x040fe40005f25670 */
[----:B------:R-:W-:-:S11]  /*0280*/  ISETP.NE.OR P0, PT, R0, 0x3, !P3 ;  /* 0x000000030000780c */ /* 0x000fd60005f05670 */
[----:B------:R-:W-:Y:S05]  /*0290*/  @P1 BRA `(.L_x_5) ;  /* 0x0000000000201947 */ /* 0x000fea0003800000 */
[----:B------:R-:W3:Y:S02]  /*02a0*/  LDCU.64 UR4, c[0x0][0x348] ;  /* 0x00006900ff0477ac */ /* 0x000ee40008000a00 */
[----:B---3--:R-:W-:Y:S02]  /*02b0*/  UIADD3 UR6, UP1, UPT, UR4, 0x80, URZ ;  /* 0x0000008004067890 */ /* 0x008fe4000ff3e0ff */
[----:B------:R-:W-:Y:S02]  /*02c0*/  UIADD3 UR4, UP0, UPT, UR4, 0x180, URZ ;  /* 0x0000018004047890 */ /* 0x000fe4000ff1e0ff */
[----:B------:R-:W-:Y:S02]  /*02d0*/  UIADD3.X UR7, UPT, UPT, URZ, UR5, URZ, UP1, !UPT ;  /* 0x00000005ff077290 */ /* 0x000fe40008ffe4ff */
[----:B------:R-:W-:-:S07]  /*02e0*/  UIADD3.X UR5, UPT, UPT, URZ, UR5, URZ, UP0, !UPT ;  /* 0x00000005ff057290 */ /* 0x000fce00087fe4ff */
[----:B------:R3:W-:Y:S02]  /*02f0*/  UTMACCTL.PF [UR6] ;  /* 0x00000000060079b9 */ /* 0x0007e40008040000 */
[----:B------:R3:W-:Y:S02]  /*0300*/  UTMACCTL.PF [UR4] ;  /* 0x00000000040079b9 */ /* 0x0007e40008040000 */
[----:B---3--:R-:W-:Y:S01]  /*0310*/  NOP ;  /* 0x0000000000007918 */ /* 0x008fe20000000000 */
.L_x_5:
[----:B-12---:R-:W-:Y:S05]  /*0320*/  BSYNC.RECONVERGENT B0 ;  /* 0x0000000000007941 */ /* 0x006fea0003800200 */
.L_x_4:
[----:B------:R-:W-:Y:S04]  /*0330*/  BSSY.RECONVERGENT B0, `(.L_x_6) ;  /* 0x000000a000007945 */ /* 0x000fe80003800200 */
[----:B------:R-:W-:Y:S05]  /*0340*/  @P0 BRA `(.L_x_7) ;  /* 0x0000000000200947 */ /* 0x000fea0003800000 */
[----:B------:R-:W1:Y:S02]  /*0350*/  LDCU.64 UR4, c[0x0][0x348] ;  /* 0x00006900ff0477ac */ /* 0x000e640008000a00 */
[----:B-1----:R-:W-:Y:S02]  /*0360*/  UIADD3 UR6, UP1, UPT, UR4, 0x580, URZ ;  /* 0x0000058004067890 */ /* 0x002fe4000ff3e0ff */
[----:B------:R-:W-:Y:S02]  /*0370*/  UIADD3 UR4, UP0, UPT, UR4, 0x680, URZ ;  /* 0x0000068004047890 */ /* 0x000fe4000ff1e0ff */
[----:B------:R-:W-:Y:S02]  /*0380*/  UIADD3.X UR7, UPT, UPT, URZ, UR5, URZ, UP1, !UPT ;  /* 0x00000005ff077290 */ /* 0x000fe40008ffe4ff */
[----:B------:R-:W-:-:S07]  /*0390*/  UIADD3.X UR5, UPT, UPT, URZ, UR5, URZ, UP0, !UPT ;  /* 0x00000005ff057290 */ /* 0x000fce00087fe4ff */
[----:B------:R1:W-:Y:S02]  /*03a0*/  UTMACCTL.PF [UR6] ;  /* 0x00000000060079b9 */ /* 0x0003e40008040000 */
[----:B------:R1:W-:Y:S02]  /*03b0*/  UTMACCTL.PF [UR4] ;  /* 0x00000000040079b9 */ /* 0x0003e40008040000 */
[----:B-1----:R-:W-:Y:S01]  /*03c0*/  NOP ;  /* 0x0000000000007918 */ /* 0x002fe20000000000 */
.L_x_7:
[----:B------:R-:W-:Y:S05]  /*03d0*/  BSYNC.RECONVERGENT B0 ;  /* 0x0000000000007941 */ /* 0x000fea0003800200 */
.L_x_6:
[----:B------:R-:W1:Y:S01]  /*03e0*/  LDCU.64 UR4, c[0x0][0x888] ;  /* 0x00011100ff0477ac */ /* 0x000e620008000a00 */
[----:B------:R-:W-:Y:S02]  /*03f0*/  UISETP.EQ.U32.AND UP1, UPT, UR8, URZ, UPT ;  /* 0x000000ff0800728c */ /* 0x000fe4000bf22070 */
[----:B------:R-:W-:Y:S02]  /*0400*/  UPLOP3.LUT UP3, UPT, UPT, UPT, UPT, 0x80, 0x8 ;  /* 0x000000000008789c */ /* 0x000fe40003f6f070 */
[----:B-1----:R-:W-:-:S04]  /*0410*/  UISETP.NE.U32.AND UP0, UPT, UR4, URZ, UPT ;  /* 0x000000ff0400728c */ /* 0x002fc8000bf05070 */
[----:B------:R-:W-:-:S04]  /*0420*/  UISETP.NE.AND.EX UP2, UPT, UR5, URZ, UPT, UP0 ;  /* 0x000000ff0500728c */ /* 0x000fc8000bf45300 */
[----:B------:R-:W-:-:S04]  /*0430*/  UISETP.EQ.OR.EX UP4, UPT, UR9, URZ, !UP2, UP1 ;  /* 0x000000ff0900728c */ /* 0x000fc8000d782710 */
[----:B------:R-:W-:-:S05]  /*0440*/  UP2UR UR62, UPR, URZ, 0x10 ;  /* 0x00000010ff3e7883 */ /* 0x000fca0008000000 */
[----:B------:R-:W-:Y:S07]  /*0450*/  BRA.U !UP4, `(.L_x_8) ;  /* 0x000000010c1c7547 */ /* 0x000fee000b800000 */
[----:B------:R-:W-:Y:S02]  /*0460*/  UISETP.NE.U32.AND UP1, UPT, UR8, URZ, UPT ;  /* 0x000000ff0800728c */ /* 0x000fe4000bf25070 */
[----:B------:R-:W-:Y:S02]  /*0470*/  UISETP.NE.AND UP0, UPT, UR45, URZ, UPT ;  /* 0x000000ff2d00728c */ /* 0x000fe4000bf05270 */
[----:B------:R-:W-:Y:S02]  /*0480*/  UISETP.NE.AND.EX UP1, UPT, UR9, URZ, UPT, UP1 ;  /* 0x000000ff0900728c */ /* 0x000fe4000bf25310 */
[----:B------:R-:W-:-:S09]  /*0490*/  USEL UR4, URZ, 0xffffffff, UP2 ;  /* 0xffffffffff047887 */ /* 0x000fd20009000000 */
[----:B------:R-:W-:-:S04]  /*04a0*/  @!UP1 USEL UR4, URZ, 0xffffffff, UP0 ;  /* 0xffffffffff049887 */ /* 0x000fc80008000000 */
[----:B------:R-:W-:-:S04]  /*04b0*/  ULOP3.LUT UR4, UR4, 0x1, URZ, 0xc0, !UPT ;  /* 0x0000000104047892 */ /* 0x000fc8000f8ec0ff */
[----:B------:R-:W-:-:S11]  /*04c0*/  UISETP.NE.U32.AND UP3, UPT, UR4, 0x1, UPT ;  /* 0x000000010400788c */ /* 0x000fd6000bf65070 */
.L_x_8:
[----:B------:R-:W1:Y:S01]  /*04d0*/  SHFL.IDX PT, R2, R245, RZ, 0x1f ;  /* 0x00001ffff5027589 */ /* 0x000e6200000e0000 */
[----:B------:R-:W-:-:S04]  /*04e0*/  UISETP.NE.AND UP0, UPT, UR22, 0x2, UPT ;  /* 0x000000021600788c */ /* 0x000fc8000bf05270 */
[----:B------:R-:W-:Y:S01]  /*04f0*/  USEL UR44, URZ, 0x1, UP0 ;  /* 0x00000001ff2c7887 */ /* 0x000fe20008000000 */
[----:B-1----:R-:W-:-:S13]  /*0500*/  ISETP.NE.AND P0, PT, R2, RZ, PT ;  /* 0x000000ff0200720c */ /* 0x002fda0003f05270 */
[----:B------:R-:W-:Y:S05]  /*0510*/  @P0 BRA `(.L_x_9) ;  /* 0x00000000009c0947 */ /* 0x000fea0003800000 */
[----:B------:R-:W-:Y:S01]  /*0520*/  ELECT P0, URZ, PT ;  /* 0x0000000000ff782f */ /* 0x000fe20003800000 */
[----:B------:R-:W-:-:S12]  /*0530*/  BSSY.RECONVERGENT B0, `(.L_x_9) ;  /* 0x0000025000007945 */ /* 0x000fd80003800200 */
[----:B------:R-:W-:Y:S05]  /*0540*/  @!P0 BRA `(.L_x_10) ;  /* 0x00000000008c8947 */ /* 0x000fea0003800000 */
[----:B------:R-:W1:Y:S01]  /*0550*/  S2UR UR4, SR_CgaCtaId ;  /* 0x00000000000479c3 */ /* 0x000e620000008800 */
[----:B------:R-:W-:Y:S01]  /*0560*/  UMOV UR5, 0x400 ;  /* 0x0000040000057882 */ /* 0x000fe20000000000 */
[----:B------:R-:W-:Y:S02]  /*0570*/  UMOV UR6, 0x1 ;  /* 0x0000000100067882 */ /* 0x000fe40000000000 */
[----:B------:R-:W-:-:S04]  /*0580*/  UIADD3 UR6, UPT, UPT, -UR6, 0x100000, URZ ;  /* 0x0010000006067890 */ /* 0x000fc8000fffe1ff */
[----:B------:R-:W-:Y:S02]  /*0590*/  USHF.L.U32 UR7, UR6, 0xb, URZ ;  /* 0x0000000b06077899 */ /* 0x000fe400080006ff */
[----:B------:R-:W-:Y:S02]  /*05a0*/  USHF.L.U32 UR6, UR6, 0x1, URZ ;  /* 0x0000000106067899 */ /* 0x000fe400080006ff */
[----:B-1----:R-:W-:Y:S01]  /*05b0*/  ULEA UR4, UR4, UR5, 0x18 ;  /* 0x0000000504047291 */ /* 0x002fe2000f8ec0ff */
[----:B------:R-:W1:Y:S11]  /*05c0*/  FENCE.VIEW.ASYNC.S ;  /* 0x00000000000073c6 */ /* 0x000e760000000000 */
[----:B-1----:R1:W2:Y:S01]  /*05d0*/  SYNCS.EXCH.64 URZ, [UR4], UR6 ;  /* 0x0000000604ff75b2 */ /* 0x0022a20008000100 */
[----:B------:R1:W3:Y:S01]  /*05e0*/  SYNCS.EXCH.64 URZ, [UR4+0x68], UR6 ;  /* 0x0000680604ff75b2 */ /* 0x0002e20008000100 */
[----:B------:R1:W4:Y:S01]  /*05f0*/  SYNCS.EXCH.64 URZ, [UR4+0x8], UR6 ;  /* 0x0000080604ff75b2 */ /* 0x0003220008000100 */
[----:B------:R1:W1:Y:S01]  /*0600*/  SYNCS.EXCH.64 URZ, [UR4+0x70], UR6 ;  /* 0x0000700604ff75b2 */ /* 0x0002620008000100 */
        /* <DEDUP_REMOVED lines=22> */
[----:B--234-:R-:W-:Y:S01]  /*0770*/  NOP ;  /* 0x0000000000007918 */ /* 0x01cfe20000000000 */
.L_x_10:
[----:B-1----:R-:W-:Y:S05]  /*0780*/  BSYNC.RECONVERGENT B0 ;  /* 0x0000000000007941 */ /* 0x002fea0003800200 */
.L_x_9:
[----:B------:R-:W1:Y:S01]  /*0790*/  SHFL.IDX PT, R2, R245, RZ, 0x1f ;  /* 0x00001ffff5027589 */ /* 0x000e6200000e0000 */
[----:B------:R-:W-:Y:S01]  /*07a0*/  NOP ;  /* 0x0000000000007918 */ /* 0x000fe20000000000 */
[----:B-1----:R-:W-:-:S13]  /*07b0*/  ISETP.NE.AND P0, PT, R2, 0x1, PT ;  /* 0x000000010200780c */ /* 0x002fda0003f05270 */
[----:B------:R-:W-:Y:S05]  /*07c0*/  @P0 BRA `(.L_x_11) ;  /* 0x0000000000400947 */ /* 0x000fea0003800000 */
[----:B------:R-:W1:Y:S01]  /*07d0*/  S2UR UR4, SR_CgaCtaId ;  /* 0x00000000000479c3 */ /* 0x000e620000008800 */
[----:B------:R-:W-:Y:S01]  /*07e0*/  UMOV UR5, 0x400 ;  /* 0x0000040000057882 */ /* 0x000fe20000000000 */
[----:B------:R-:W-:Y:S01]  /*07f0*/  UMOV UR8, 0x20 ;  /* 0x0000002000087882 */ /* 0x000fe20000000000 */
[----:B------:R-:W-:Y:S01]  /*0800*/  UMOV UR6, 0x80 ;  /* 0x0000008000067882 */ /* 0x000fe20000000000 */
[----:B------:R-:W-:-:S04]  /*0810*/  UIADD3 UR8, UPT, UPT, -UR8, 0x100000, URZ ;  /* 0x0010000008087890 */ /* 0x000fc8000fffe1ff */
[----:B------:R-:W-:Y:S02]  /*0820*/  USHF.L.U32 UR9, UR8, 0xb, URZ ;  /* 0x0000000b08097899 */ /* 0x000fe400080006ff */
[----:B------:R-:W-:Y:S02]  /*0830*/  USHF.L.U32 UR8, UR8, 0x1, URZ ;  /* 0x0000000108087899 */ /* 0x000fe400080006ff */
[----:B------:R-:W-:-:S04]  /*0840*/  UIADD3 UR6, UPT, UPT, -UR6, 0x100000, URZ ;  /* 0x0010000006067890 */ /* 0x000fc8000fffe1ff */
[----:B------:R-:W-:Y:S02]  /*0850*/  USHF.L.U32 UR7, UR6, 0xb, URZ ;  /* 0x0000000b06077899 */ /* 0x000fe400080006ff */
[----:B------:R-:W-:Y:S01]  /*0860*/  USHF.L.U32 UR6, UR6, 0x1, URZ ;  /* 0x0000000106067899 */ /* 0x000fe200080006ff */
[----:B------:R-:W-:Y:S01]  /*0870*/  ELECT P0, URZ, PT ;  /* 0x0000000000ff782f */ /* 0x000fe20003800000 */
[----:B-1----:R-:W-:Y:S01]  /*0880*/  ULEA UR4, UR4, UR5, 0x18 ;  /* 0x0000000504047291 */ /* 0x002fe2000f8ec0ff */
[----:B------:R-:W1:Y:S11]  /*0890*/  FENCE.VIEW.ASYNC.S ;  /* 0x00000000000073c6 */ /* 0x000e760000000000 */
[----:B-1----:R1:W2:Y:S01]  /*08a0*/  SYNCS.EXCH.64 URZ, [UR4+0xd0], UR8 ;  /* 0x0000d00804ff75b2 */ /* 0x0022a20008000100 */
[----:B------:R1:W3:Y:S01]  /*08b0*/  SYNCS.EXCH.64 URZ, [UR4+0xd8], UR6 ;  /* 0x0000d80604ff75b2 */ /* 0x0002e20008000100 */
[----:B------:R-:W-:Y:S01]  /*08c0*/  NOP ;  /* 0x0000000000007918 */ /* 0x000fe20000000000 */
.L_x_11:
[----:B------:R-:W4:Y:S01]  /*08d0*/  SHFL.IDX PT, R2, R245, RZ, 0x1f ;  /* 0x00001ffff5027589 */ /* 0x000f2200000e0000 */
[----:B------:R-:W-:Y:S01]  /*08e0*/  NOP ;  /* 0x0000000000007918 */ /* 0x000fe20000000000 */
[----:B----4-:R-:W-:-:S13]  /*08f0*/  ISETP.NE.AND P0, PT, R2, 0x3, PT ;  /* 0x000000030200780c */ /* 0x010fda0003f05270 */
[----:B------:R-:W-:Y:S05]  /*0900*/  @P0 BRA `(.L_x_12) ;  /* 0x0000000000300947 */ /* 0x000fea0003800000 */
[----:B-1----:R-:W1:Y:S01]  /*0910*/  S2UR UR4, SR_CgaCtaId ;  /* 0x00000000000479c3 */ /* 0x002e620000008800 */
[----:B------:R-:W-:Y:S01]  /*0920*/  UMOV UR5, 0x400 ;  /* 0x0000040000057882 */ /* 0x000fe20000000000 */
[----:B------:R-:W-:Y:S01]  /*0930*/  UMOV UR6, 0x20 ;  /* 0x0000002000067882 */ /* 0x000fe20000000000 */
[----:B------:R-:W-:Y:S01]  /*0940*/  ELECT P0, URZ, PT ;  /* 0x0000000000ff782f */ /* 0x000fe20003800000 */
[----:B------:R-:W-:-:S04]  /*0950*/  UIADD3 UR6, UPT, UPT, -UR6, 0x100000, URZ ;  /* 0x0010000006067890 */ /* 0x000fc8000fffe1ff */
[----:B------:R-:W-:Y:S02]  /*0960*/  USHF.L.U32 UR7, UR6, 0xb, URZ ;  /* 0x0000000b06077899 */ /* 0x000fe400080006ff */
[----:B------:R-:W-:Y:S02]  /*0970*/  USHF.L.U32 UR6, UR6, 0x1, URZ ;  /* 0x0000000106067899 */ /* 0x000fe400080006ff */
[----:B-1----:R-:W-:Y:S01]  /*0980*/  ULEA UR4, UR4, UR5, 0x18 ;  /* 0x0000000504047291 */ /* 0x002fe2000f8ec0ff */
[----:B------:R-:W1:Y:S11]  /*0990*/  FENCE.VIEW.ASYNC.S ;  /* 0x00000000000073c6 */ /* 0x000e760000000000 */
[----:B-1----:R4:W1:Y:S01]  /*09a0*/  SYNCS.EXCH.64 URZ, [UR4+0xe0], UR6 ;  /* 0x0000e00604ff75b2 */ /* 0x0028620008000100 */
[----:B------:R4:W1:Y:S02]  /*09b0*/  SYNCS.EXCH.64 URZ, [UR4+0xe8], UR6 ;  /* 0x0000e80604ff75b2 */ /* 0x0008640008000100 */
[----:B----4-:R-:W-:Y:S01]  /*09c0*/  NOP ;  /* 0x0000000000007918 */ /* 0x010fe20000000000 */
.L_x_12:
[----:B------:R-:W4:Y:S01]  /*09d0*/  SHFL.IDX PT, R2, R245, RZ, 0x1f ;  /* 0x00001ffff5027589 */ /* 0x000f2200000e0000 */
[----:B------:R-:W-:Y:S01]  /*09e0*/  NOP ;  /* 0x0000000000007918 */ /* 0x000fe20000000000 */
[----:B----4-:R-:W-:-:S13]  /*09f0*/  ISETP.NE.AND P0, PT, R2, 0x4, PT ;  /* 0x000000040200780c */ /* 0x010fda0003f05270 */
[----:B------:R-:W-:Y:S05]  /*0a00*/  @P0 BRA `(.L_x_13) ;  /* 0x00000000004c0947 */ /* 0x000fea0003800000 */
[----:B-1----:R-:W1:Y:S01]  /*0a10*/  S2UR UR4, SR_CgaCtaId ;  /* 0x00000000000479c3 */ /* 0x002e620000008800 */
[----:B------:R-:W-:Y:S01]  /*0a20*/  UMOV UR6, 0x100 ;  /* 0x0000010000067882 */ /* 0x000fe20000000000 */
[----:B------:R-:W-:Y:S01]  /*0a30*/  UMOV UR5, 0x400 ;  /* 0x0000040000057882 */ /* 0x000fe20000000000 */
[----:B------:R-:W-:Y:S01]  /*0a40*/  USEL UR6, UR6, 0xe0, UP3 ;  /* 0x000000e006067887 */ /* 0x000fe20009800000 */
[----:B------:R-:W-:Y:S01]  /*0a50*/  UMOV UR8, 0x1 ;  /* 0x0000000100087882 */ /* 0x000fe20000000000 */
[----:B------:R-:W-:Y:S01]  /*0a60*/  ELECT P0, URZ, PT ;  /* 0x0000000000ff782f */ /* 0x000fe20003800000 */
[----:B------:R-:W-:-:S04]  /*0a70*/  UIADD3 UR8, UPT, UPT, -UR8, 0x100000, URZ ;  /* 0x0010000008087890 */ /* 0x000fc8000fffe1ff */
[----:B------:R-:W-:Y:S02]  /*0a80*/  USHF.L.U32 UR9, UR8, 0xb, URZ ;  /* 0x0000000b08097899 */ /* 0x000fe400080006ff */
[----:B------:R-:W-:Y:S02]  /*0a90*/  USHF.L.U32 UR8, UR8, 0x1, URZ ;  /* 0x0000000108087899 */ /* 0x000fe400080006ff */
[----:B------:R-:W-:-:S04]  /*0aa0*/  UIADD3 UR6, UPT, UPT, -UR6, 0x100000, URZ ;  /* 0x0010000006067890 */ /* 0x000fc8000fffe1ff */
[----:B------:R-:W-:Y:S02]  /*0ab0*/  USHF.L.U32 UR7, UR6, 0xb, URZ ;  /* 0x0000000b06077899 */ /* 0x000fe400080006ff */
[----:B------:R-:W-:Y:S02]  /*0ac0*/  USHF.L.U32 UR6, UR6, 0x1, URZ ;  /* 0x0000000106067899 */ /* 0x000fe400080006ff */
[----:B-1----:R-:W-:Y:S01]  /*0ad0*/  ULEA UR4, UR4, UR5, 0x18 ;  /* 0x0000000504047291 */ /* 0x002fe2000f8ec0ff */
[----:B------:R-:W1:Y:S11]  /*0ae0*/  FENCE.VIEW.ASYNC.S ;  /* 0x00000000000073c6 */ /* 0x000e760000000000 */
[----:B-1----:R4:W1:Y:S01]  /*0af0*/  SYNCS.EXCH.64 URZ, [UR4+0xf0], UR8 ;  /* 0x0000f00804ff75b2 */ /* 0x0028620008000100 */
[----:B------:R4:W1:Y:S01]  /*0b00*/  SYNCS.EXCH.64 URZ, [UR4+0x100], UR6 ;  /* 0x0001000604ff75b2 */ /* 0x0008620008000100 */
[----:B------:R4:W1:Y:S01]  /*0b10*/  SYNCS.EXCH.64 URZ, [UR4+0xf8], UR8 ;  /* 0x0000f80804ff75b2 */ /* 0x0008620008000100 */
[----:B------:R4:W1:Y:S02]  /*0b20*/  SYNCS.EXCH.64 URZ, [UR4+0x108], UR6 ;  /* 0x0001080604ff75b2 */ /* 0x0008640008000100 */
[----:B----4-:R-:W-:Y:S01]  /*0b30*/  NOP ;  /* 0x0000000000007918 */ /* 0x010fe20000000000 */
.L_x_13:
[----:B------:R-:W4:Y:S01]  /*0b40*/  SHFL.IDX PT, R2, R245, RZ, 0x1f ;  /* 0x00001ffff5027589 */ /* 0x000f2200000e0000 */
[----:B------:R-:W-:Y:S01]  /*0b50*/  NOP ;  /* 0x0000000000007918 */ /* 0x000fe20000000000 */
[----:B----4-:R-:W-:-:S13]  /*0b60*/  ISETP.NE.AND P0, PT, R2, 0x5, PT ;  /* 0x000000050200780c */ /* 0x010fda0003f05270 */
[----:B------:R-:W-:Y:S05]  /*0b70*/  @P0 BRA `(.L_x_14) ;  /* 0x0000000000580947 */ /* 0x000fea0003800000 */
[----:B-1----:R-:W1:Y:S01]  /*0b80*/  S2UR UR4, SR_CgaCtaId ;  /* 0x00000000000479c3 */ /* 0x002e620000008800 */
        /* <DEDUP_REMOVED lines=12> */
[----:B-1----:R4:W1:Y:S01]  /*0c50*/  SYNCS.EXCH.64 URZ, [UR4+0x110], UR8 ;  /* 0x0001100804ff75b2 */ /* 0x0028620008000100 */
[----:B------:R4:W1:Y:S01]  /*0c60*/  SYNCS.EXCH.64 URZ, [UR4+0x130], UR6 ;  /* 0x0001300604ff75b2 */ /* 0x0008620008000100 */
[----:B------:R4:W1:Y:S01]  /*0c70*/  SYNCS.EXCH.64 URZ, [UR4+0x118], UR8 ;  /* 0x0001180804ff75b2 */ /* 0x0008620008000100 */
[----:B------:R4:W1:Y:S01]  /*0c80*/  SYNCS.EXCH.64 URZ, [UR4+0x138], UR6 ;  /* 0x0001380604ff75b2 */ /* 0x0008620008000100 */
[----:B------:R4:W1:Y:S01]  /*0c90*/  SYNCS.EXCH.64 URZ, [UR4+0x120], UR8 ;  /* 0x0001200804ff75b2 */ /* 0x0008620008000100 */
[----:B------:R4:W1:Y:S01]  /*0ca0*/  SYNCS.EXCH.64 URZ, [UR4+0x140], UR6 ;  /* 0x0001400604ff75b2 */ /* 0x0008620008000100 */
[----:B------:R4:W1:Y:S01]  /*0cb0*/  SYNCS.EXCH.64 URZ, [UR4+0x128], UR8 ;  /* 0x0001280804ff75b2 */ /* 0x0008620008000100 */
[----:B------:R4:W1:Y:S02]  /*0cc0*/  SYNCS.EXCH.64 URZ, [UR4+0x148], UR6 ;  /* 0x0001480604ff75b2 */ /* 0x0008640008000100 */
[----:B----4-:R-:W-:Y:S01]  /*0cd0*/  NOP ;  /* 0x0000000000007918 */ /* 0x010fe20000000000 */
.L_x_14:
[----:B------:R-:W4:Y:S01]  /*0ce0*/  SHFL.IDX PT, R2, R245, RZ, 0x1f ;  /* 0x00001ffff5027589 */ /* 0x000f2200000e0000 */
[----:B------:R-:W1:Y:S01]  /*0cf0*/  S2UR UR49, SR_CTAID.X ;  /* 0x00000000003179c3 */ /* 0x000e620000002500 */
[----:B------:R-:W-:-:S07]  /*0d00*/  NOP ;  /* 0x0000000000007918 */ /* 0x000fce0000000000 */
[----:B------:R-:W1:Y:S01]  /*0d10*/  S2UR UR50, SR_CTAID.Y ;  /* 0x00000000003279c3 */ /* 0x000e620000002600 */
[----:B----4-:R-:W-:-:S13]  /*0d20*/  ISETP.NE.AND P0, PT, R2, 0x3, PT ;  /* 0x000000030200780c */ /* 0x010fda0003f05270 */
[----:B-1----:R-:W-:Y:S05]  /*0d30*/  @P0 BRA `(.L_x_15) ;  /* 0x0000000000380947 */ /* 0x002fea0003800000 */
[----:B------:R-:W1:Y:S01]  /*0d40*/  S2UR UR4, SR_CgaCtaId ;  /* 0x00000000000479c3 */ /* 0x000e620000008800 */
        /* <DEDUP_REMOVED lines=8> */
[----:B-1----:R1:W4:Y:S01]  /*0dd0*/  SYNCS.EXCH.64 URZ, [UR4+0x150], UR6 ;  /* 0x0001500604ff75b2 */ /* 0x0023220008000100 */
[----:B------:R1:W1:Y:S01]  /*0de0*/  SYNCS.EXCH.64 URZ, [UR4+0x160], UR6 ;  /* 0x0001600604ff75b2 */ /* 0x0002620008000100 */
[----:B------:R1:W1:Y:S01]  /*0df0*/  SYNCS.EXCH.64 URZ, [UR4+0x158], UR6 ;  /* 0x0001580604ff75b2 */ /* 0x0002620008000100 */
[----:B------:R1:W1:Y:S01]  /*0e00*/  SYNCS.EXCH.64 URZ, [UR4+0x168], UR6 ;  /* 0x0001680604ff75b2 */ /* 0x0002620008000100 */
[----:B------:R-:W-:Y:S01]  /*0e10*/  NOP ;  /* 0x0000000000007918 */ /* 0x000fe20000000000 */
.L_x_15:
[----:B------:R-:W-:-:S05]  /*0e20*/  CS2R.32 R251, SR_CgaSize ;  /* 0x0000000000fb7805 */ /* 0x000fca0000008a00 */
[----:B------:R-:W-:-:S05]  /*0e30*/  IMAD R251, R251, -0xa0, RZ ;  /* 0xffffff60fbfb7824 */ /* 0x000fca00078e02ff */
[----:B------:R-:W-:-:S14]  /*0e40*/  R2UR UR5, R251 ;  /* 0x00000000fb0572ca */ /* 0x000fdc00000e0000 */
[----:B------:R-:W5:Y:S01]  /*0e50*/  LDCU UR5, c[0x0][UR5+0x2b0] ;  /* 0x00005600050577ac */ /* 0x000f620008000800 */
[----:B------:R-:W-:Y:S01]  /*0e60*/  I2FP.F32.U32 R3, UR49 ;  /* 0x0000003100037c45 */ /* 0x000fe20008201000 */
[----:B------:R-:W-:Y:S01]  /*0e70*/  NOP ;  /* 0x0000000000007918 */ /* 0x000fe20000000000 */
[----:B------:R-:W-:Y:S02]  /*0e80*/  I2FP.F32.U32 R2, UR50 ;  /* 0x0000003200027c45 */ /* 0x000fe40008201000 */
[----:B------:R-:W-:-:S05]  /*0e90*/  CS2R.32 R251, SR_CgaSize ;  /* 0x0000000000fb7805 */ /* 0x000fca0000008a00 */
[----:B------:R-:W-:-:S05]  /*0ea0*/  IMAD R251, R251, -0xa0, RZ ;  /* 0xffffff60fbfb7824 */ /* 0x000fca00078e02ff */
[----:B-1----:R-:W-:-:S14]  /*0eb0*/  R2UR UR4, R251 ;  /* 0x00000000fb0472ca */ /* 0x002fdc00000e0000 */
[----:B------:R-:W1:Y:S01]  /*0ec0*/  LDCU UR4, c[0x0][UR4+0x2b4] ;  /* 0x00005680040477ac */ /* 0x000e620008000800 */
[----:B------:R-:W1:Y:S01]  /*0ed0*/  S2UR UR36, SR_CTAID.Z ;  /* 0x00000000002479c3 */ /* 0x000e620000002700 */
[----:B------:R-:W2:Y:S01]  /*0ee0*/  LDCU UR23, c[0x0][0xb24] ;  /* 0x00016480ff1777ac */ /* 0x000ea20008000800 */
[----:B------:R-:W-:-:S05]  /*0ef0*/  CS2R.32 R251, SR_CgaSize ;  /* 0x0000000000fb7805 */ /* 0x000fca0000008a00 */
[----:B------:R-:W-:-:S05]  /*0f00*/  IMAD R251, R251, -0xa0, RZ ;  /* 0xffffff60fbfb7824 */ /* 0x000fca00078e02ff */
[----:B------:R-:W-:-:S14]  /*0f10*/  R2UR UR7, R251 ;  /* 0x00000000fb0772ca */ /* 0x000fdc00000e0000 */
[----:B------:R-:W3:Y:S01]  /*0f20*/  LDCU UR7, c[0x0][UR7+0x2a0] ;  /* 0x00005400070777ac */ /* 0x000ee20008000800 */
[----:B------:R-:W-:-:S05]  /*0f30*/  CS2R.32 R251, SR_CgaSize ;  /* 0x0000000000fb7805 */ /* 0x000fca0000008a00 */
[----:B------:R-:W-:-:S05]  /*0f40*/  IMAD R251, R251, -0xa0, RZ ;  /* 0xffffff60fbfb7824 */ /* 0x000fca00078e02ff */
[----:B------:R-:W-:-:S14]  /*0f50*/  R2UR UR8, R251 ;  /* 0x00000000fb0872ca */ /* 0x000fdc00000e0000 */
[----:B------:R-:W4:Y:S01]  /*0f60*/  LDCU UR8, c[0x0][UR8+0x2a4] ;  /* 0x00005480080877ac */ /* 0x000f220008000800 */
[----:B-----5:R-:W-:Y:S01]  /*0f70*/  FMUL R3, R3, UR5 ;  /* 0x0000000503037c20 */ /* 0x020fe20008400000 */
[----:B-1----:R-:W-:-:S05]  /*0f80*/  FMUL R2, R2, UR4 ;  /* 0x0000000402027c20 */ /* 0x002fca0008400000 */
[----:B------:R-:W1:Y:S01]  /*0f90*/  F2I.U32.TRUNC.NTZ R3, R3 ;  /* 0x0000000300037305 */ /* 0x000e62000020f000 */
[----:B--2---:R-:W-:-:S07]  /*0fa0*/  UISETP.GE.AND UP0, UPT, UR23, 0x1, UPT ;  /* 0x000000011700788c */ /* 0x004fce000bf06270 */
[----:B------:R-:W2:Y:S01]  /*0fb0*/  F2I.U32.TRUNC.NTZ R2, R2 ;  /* 0x0000000200027305 */ /* 0x000ea2000020f000 */
[----:B-1----:R-:W-:Y:S02]  /*0fc0*/  R2UR UR4, R3 ;  /* 0x00000000030472ca */ /* 0x002fe400000e0000 */
[----:B--2---:R-:W-:-:S11]  /*0fd0*/  R2UR UR6, R2 ;  /* 0x00000000020672ca */ /* 0x004fd600000e0000 */
[----:B------:R-:W-:-:S04]  /*0fe0*/  UIADD3 UR5, UPT, UPT, -UR4, URZ, URZ ;  /* 0x000000ff04057290 */ /* 0x000fc8000fffe1ff */
[----:B---3--:R-:W-:Y:S02]  /*0ff0*/  UIMAD UR5, UR7, UR5, UR49 ;  /* 0x00000005070572a4 */ /* 0x008fe4000f8e0231 */
[----:B------:R-:W-:-:S04]  /*1000*/  UIADD3 UR4, UPT, UPT, -UR6, URZ, URZ ;  /* 0x000000ff06047290 */ /* 0x000fc8000fffe1ff */
[----:B------:R-:W-:Y:S01]  /*1010*/  IMAD.U32 R251, RZ, RZ, UR5 ;  /* 0x00000005fffb7e24 */ /* 0x000fe2000f8e00ff */
[----:B----4-:R-:W-:-:S06]  /*1020*/  UIMAD UR4, UR8, UR4, UR50 ;  /* 0x00000004080472a4 */ /* 0x010fcc000f8e0232 */
[----:B------:R-:W-:Y:S01]  /*1030*/  IMAD.U32 R250, RZ, RZ, UR4 ;  /* 0x00000004fffa7e24 */ /* 0x000fe2000f8e00ff */
[----:B------:R-:W-:Y:S06]  /*1040*/  BAR.SYNC.DEFER_BLOCKING 0x0 ;  /* 0x0000000000007b1d */ /* 0x000fec0000010000 */
[----:B------:R-:W-:Y:S05]  /*1050*/  BRA.U !UP0, `(.L_x_16) ;  /* 0x0000000108d47547 */ /* 0x000fea000b800000 */
[----:B------:R-:W1:Y:S01]  /*1060*/  LDCU.128 UR12, c[0x0][0xb10] ;  /* 0x00016200ff0c77ac */ /* 0x000e620008000c00 */
[----:B------:R-:W2:Y:S01]  /*1070*/  LDCU UR6, c[0x0][0x370] ;  /* 0x00006e00ff0677ac */ /* 0x000ea20008000800 */
[----:B------:R-:W3:Y:S01]  /*1080*/  LDCU UR5, c[0x0][0x374] ;  /* 0x00006e80ff0577ac */ /* 0x000ee20008000800 */
[----:B------:R-:W4:Y:S01]  /*1090*/  LDCU UR24, c[0x0][0xb0c] ;  /* 0x00016180ff1877ac */ /* 0x000f220008000800 */
[----:B------:R-:W5:Y:S01]  /*10a0*/  LDCU UR4, c[0x0][0xb20] ;  /* 0x00016400ff0477ac */ /* 0x000f620008000800 */
[----:B------:R-:W5:Y:S01]  /*10b0*/  LDCU.64 UR8, c[0x0][0xb28] ;  /* 0x00016500ff0877ac */ /* 0x000f620008000a00 */
[----:B-1----:R-:W-:Y:S02]  /*10c0*/  UISETP.NE.AND UP0, UPT, UR14, 0x1, UPT ;  /* 0x000000010e00788c */ /* 0x002fe4000bf05270 */
[----:B---3--:R-:W-:Y:S02]  /*10d0*/  UIMAD.WIDE.U32 UR10, UR5, UR15, URZ ;  /* 0x0000000f050a72a5 */ /* 0x008fe4000f8e00ff */
[----:B--2---:R-:W-:-:S02]  /*10e0*/  UIMAD.WIDE.U32 UR18, UR6, UR12, URZ ;  /* 0x0000000c061272a5 */ /* 0x004fc4000f8e00ff */
[----:B----4-:R-:W-:Y:S02]  /*10f0*/  UISETP.NE.AND UP1, UPT, UR24, 0x1, UPT ;  /* 0x000000011800788c */ /* 0x010fe4000bf25270 */
[----:B------:R-:W-:Y:S01]  /*1100*/  UISETP.NE.AND UP4, UPT, UR23, 0x1, UPT ;  /* 0x000000011700788c */ /* 0x000fe2000bf85270 */
[----:B------:R-:W-:Y:S02]  /*1110*/  UMOV UR10, UR11 ;  /* 0x0000000b000a7c82 */ /* 0x000fe40008000000 */
[----:B------:R-:W-:Y:S01]  /*1120*/  UMOV UR18, UR19 ;  /* 0x0000001300127c82 */ /* 0x000fe20008000000 */
[----:B-----5:R-:W-:Y:S02]  /*1130*/  @UP0 USHF.R.U32.HI UR5, URZ, UR4, UR10 ;  /* 0x00000004ff050299 */ /* 0x020fe4000801160a */
[----:B------:R-:W-:Y:S02]  /*1140*/  UIMAD.WIDE.U32 UR20, UR50, UR15, URZ ;  /* 0x0000000f321472a5 */ /* 0x000fe4000f8e00ff */
[----:B------:R-:W-:-:S02]  /*1150*/  UIMAD.WIDE.U32 UR10, UR5, UR8, URZ ;  /* 0x00000008050a72a5 */ /* 0x000fc4000f8e00ff */
[----:B------:R-:W-:Y:S02]  /*1160*/  @UP1 USHF.R.U32.HI UR6, URZ, UR13, UR18 ;  /* 0x0000000dff061299 */ /* 0x000fe40008011612 */
[----:B------:R-:W-:Y:S02]  /*1170*/  UIMAD.WIDE.U32 UR16, UR49, UR12, URZ ;  /* 0x0000000c311072a5 */ /* 0x000fe4000f8e00ff */
[----:B------:R-:W-:Y:S01]  /*1180*/  UIMAD.WIDE.U32 UR18, UR6, UR8, URZ ;  /* 0x00000008061272a5 */ /* 0x000fe2000f8e00ff */
[----:B------:R-:W-:Y:S01]  /*1190*/  UMOV UR20, UR21 ;  /* 0x0000001500147c82 */ /* 0x000fe20008000000 */
[----:B------:R-:W-:Y:S01]  /*11a0*/  UMOV UR10, UR11 ;  /* 0x0000000b000a7c82 */ /* 0x000fe20008000000 */
[----:B------:R-:W-:Y:S02]  /*11b0*/  USHF.R.U32.HI UR20, URZ, UR4, UR20 ;  /* 0x00000004ff147299 */ /* 0x000fe40008011614 */
[----:B------:R-:W-:Y:S02]  /*11c0*/  @UP4 USHF.R.U32.HI UR5, URZ, UR9, UR10 ;  /* 0x00000009ff054299 */ /* 0x000fe4000801160a */
[----:B------:R-:W-:Y:S01]  /*11d0*/  UMOV UR7, UR19 ;  /* 0x0000001300077c82 */ /* 0x000fe20008000000 */
[----:B------:R-:W-:Y:S01]  /*11e0*/  UMOV UR16, UR17 ;  /* 0x0000001100107c82 */ /* 0x000fe20008000000 */
[----:B------:R-:W-:-:S02]  /*11f0*/  @UP4 USHF.R.U32.HI UR6, URZ, UR9, UR7 ;  /* 0x00000009ff064299 */ /* 0x000fc40008011607 */
[----:B------:R-:W-:Y:S02]  /*1200*/  USHF.R.U32.HI UR13, URZ, UR13, UR16 ;  /* 0x0000000dff0d7299 */ /* 0x000fe40008011610 */
[----:B------:R-:W-:Y:S02]  /*1210*/  USEL UR4, UR50, UR20, !UP0 ;  /* 0x0000001432047287 */ /* 0x000fe4000c000000 */
[----:B------:R-:W-:Y:S02]  /*1220*/  UIMAD UR7, UR5, UR23, URZ ;  /* 0x00000017050772a4 */ /* 0x000fe4000f8e02ff */
[----:B------:R-:W-:Y:S02]  /*1230*/  USEL UR5, UR49, UR13, !UP1 ;  /* 0x0000000d31057287 */ /* 0x000fe4000c800000 */
[----:B------:R-:W-:Y:S02]  /*1240*/  UIMAD UR12, UR6, UR23, URZ ;  /* 0x00000017060c72a4 */ /* 0x000fe4000f8e02ff */
[----:B------:R-:W-:-:S02]  /*1250*/  UISETP.GE.AND UP0, UPT, UR4, UR7, UPT ;  /* 0x000000070400728c */ /* 0x000fc4000bf06270 */
[----:B------:R-:W-:Y:S02]  /*1260*/  UIMAD.WIDE.U32 UR10, UR4, UR8, URZ ;  /* 0x00000008040a72a5 */ /* 0x000fe4000f8e00ff */
[----:B------:R-:W-:Y:S02]  /*1270*/  UISETP.GE.OR UP0, UPT, UR5, UR12, UP0 ;  /* 0x0000000c0500728c */ /* 0x000fe40008706670 */
[----:B------:R-:W-:Y:S02]  /*1280*/  UIMAD.WIDE.U32 UR12, UR5, UR8, URZ ;  /* 0x00000008050c72a5 */ /* 0x000fe4000f8e00ff */
[----:B------:R-:W-:Y:S01]  /*1290*/  UIADD3 UR10, UPT, UPT, -UR4, URZ, URZ ;  /* 0x000000ff040a7290 */ /* 0x000fe2000fffe1ff */
[----:B------:R-:W-:Y:S01]  /*12a0*/  UMOV UR8, UR11 ;  /* 0x0000000b00087c82 */ /* 0x000fe20008000000 */
[----:B------:R-:W-:Y:S02]  /*12b0*/  UIADD3 UR11, UPT, UPT, -UR5, URZ, URZ ;  /* 0x000000ff050b7290 */ /* 0x000fe4000fffe1ff */
[----:B------:R-:W-:-:S03]  /*12c0*/  USHF.R.U32.HI UR8, URZ, UR9, UR8 ;  /* 0x00000009ff087299 */ /* 0x000fc60008011608 */
[----:B------:R-:W-:Y:S01]  /*12d0*/  @!UP0 UMOV UR7, UR13 ;  /* 0x0000000d00078c82 */ /* 0x000fe20008000000 */
[----:B------:R-:W-:Y:S02]  /*12e0*/  UIMAD UR50, UR14, UR10, UR50 ;  /* 0x0000000a0e3272a4 */ /* 0x000fe4000f8e0232 */
[----:B------:R-:W-:Y:S02]  /*12f0*/  USEL UR8, UR4, UR8, !UP4 ;  /* 0x0000000804087287 */ /* 0x000fe4000e000000 */
[----:B------:R-:W-:Y:S02]  /*1300*/  @!UP0 USHF.R.U32.HI UR7, URZ, UR9, UR7 ;  /* 0x00000009ff078299 */ /* 0x000fe40008011607 */
[----:B------:R-:W-:Y:S02]  /*1310*/  UIADD3 UR9, UPT, UPT, -UR8, URZ, URZ ;  /* 0x000000ff08097290 */ /* 0x000fe4000fffe1ff */
[----:B------:R-:W-:Y:S02]  /*1320*/  @!UP0 USEL UR7, UR5, UR7, !UP4 ;  /* 0x0000000705078287 */ /* 0x000fe4000e000000 */
[----:B------:R-:W-:-:S02]  /*1330*/  UIMAD UR9, UR23, UR9, UR4 ;  /* 0x00000009170972a4 */ /* 0x000fc4000f8e0204 */
[----:B------:R-:W-:Y:S02]  /*1340*/  @!UP0 UIADD3 UR8, UPT, UPT, UR8, -UR7, URZ ;  /* 0x8000000708088290 */ /* 0x000fe4000fffe0ff */
[----:B------:R-:W-:Y:S02]  /*1350*/  @!UP0 UIMAD UR6, UR9, UR6, UR7 ;  /* 0x00000006090682a4 */ /* 0x000fe4000f8e0207 */
[----:B------:R-:W-:Y:S02]  /*1360*/  @!UP0 UIMAD UR4, UR8, UR23, UR5 ;  /* 0x00000017080482a4 */ /* 0x000fe4000f8e0205 */
[----:B------:R-:W-:Y:S02]  /*1370*/  UIMAD UR49, UR24, UR11, UR49 ;  /* 0x0000000b183172a4 */ /* 0x000fe4000f8e0231 */
[----:B------:R-:W-:Y:S01]  /*1380*/  UIMAD UR50, UR4, UR14, UR50 ;  /* 0x0000000e043272a4 */ /* 0x000fe2000f8e0232 */
[----:B------:R-:W-:Y:S02]  /*1390*/  @!UP0 UMOV UR5, UR6 ;  /* 0x0000000600058c82 */ /* 0x000fe40008000000 */
[----:B------:R-:W-:-:S12]  /*13a0*/  UIMAD UR49, UR5, UR24, UR49 ;  /* 0x00000018053172a4 */ /* 0x000fd8000f8e0231 */
.L_x_16:
[----:B------:R-:W1:Y:S01]  /*13b0*/  LDCU UR4, c[0x0][0xb30] ;  /* 0x00016600ff0477ac */ /* 0x000e620008000800 */
[----:B------:R-:W2:Y:S01]  /*13c0*/  S2UR UR5, SR_CgaCtaId ;  /* 0x00000000000579c3 */ /* 0x000ea20000008800 */
[----:B-1----:R-:W-:-:S09]  /*13d0*/  UISETP.NE.AND UP0, UPT, UR4, 0x1, UPT ;  /* 0x000000010400788c */ /* 0x002fd2000bf05270 */
[----:B--2---:R-:W-:Y:S05]  /*13e0*/  BRA.U UP0, `(.L_x_17) ;  /* 0x0000000100447547 */ /* 0x004fea000b800000 */
[----:B------:R-:W1:Y:S01]  /*13f0*/  LDCU.128 UR12, c[0x0][0xb10] ;  /* 0x00016200ff0c77ac */ /* 0x000e620008000c00 */
[----:B------:R-:W2:Y:S01]  /*1400*/  LDCU UR10, c[0x0][0xb0c] ;  /* 0x00016180ff0a77ac */ /* 0x000ea20008000800 */
[----:B------:R-:W3:Y:S01]  /*1410*/  LDCU UR11, c[0x0][0xb20] ;  /* 0x00016400ff0b77ac */ /* 0x000ee20008000800 */
[----:B-1----:R-:W-:Y:S02]  /*1420*/  UIMAD.WIDE.U32 UR8, UR49, UR12, URZ ;  /* 0x0000000c310872a5 */ /* 0x002fe4000f8e00ff */
[----:B------:R-:W-:Y:S02]  /*1430*/  UIMAD.WIDE.U32 UR6, UR50, UR15, URZ ;  /* 0x0000000f320672a5 */ /* 0x000fe4000f8e00ff */
[----:B--2---:R-:W-:Y:S02]  /*1440*/  UISETP.NE.AND UP1, UPT, UR10, 0x1, UPT ;  /* 0x000000010a00788c */ /* 0x004fe4000bf25270 */
[----:B------:R-:W-:Y:S01]  /*1450*/  UISETP.NE.AND UP0, UPT, UR14, 0x1, UPT ;  /* 0x000000010e00788c */ /* 0x000fe2000bf05270 */
[----:B------:R-:W-:-:S02]  /*1460*/  UMOV UR8, UR9 ;  /* 0x0000000900087c82 */ /* 0x000fc40008000000 */
[----:B------:R-:W-:Y:S01]  /*1470*/  UMOV UR4, UR7 ;  /* 0x0000000700047c82 */ /* 0x000fe20008000000 */
[----:B------:R-:W-:Y:S02]  /*1480*/  USHF.R.U32.HI UR8, URZ, UR13, UR8 ;  /* 0x0000000dff087299 */ /* 0x000fe40008011608 */
[----:B---3--:R-:W-:Y:S02]  /*1490*/  USHF.R.U32.HI UR4, URZ, UR11, UR4 ;  /* 0x0000000bff047299 */ /* 0x008fe40008011604 */
[----:B------:R-:W-:Y:S02]  /*14a0*/  USEL UR6, UR49, UR8, !UP1 ;  /* 0x0000000831067287 */ /* 0x000fe4000c800000 */
[----:B------:R-:W-:-:S04]  /*14b0*/  USEL UR4, UR50, UR4, !UP0 ;  /* 0x0000000432047287 */ /* 0x000fc8000c000000 */
[----:B------:R-:W-:Y:S02]  /*14c0*/  UIADD3 UR7, UPT, UPT, UR6, -UR4, URZ ;  /* 0x8000000406077290 */ /* 0x000fe4000fffe0ff */
[----:B------:R-:W-:Y:S02]  /*14d0*/  UIADD3 UR4, UPT, UPT, -UR6, UR4, URZ ;  /* 0x0000000406047290 */ /* 0x000fe4000fffe1ff */
[----:B------:R-:W-:Y:S02]  /*14e0*/  UIMAD UR50, UR7, UR14, UR50 ;  /* 0x0000000e073272a4 */ /* 0x000fe4000f8e0232 */
[----:B------:R-:W-:-:S12]  /*14f0*/  UIMAD UR49, UR4, UR10, UR49 ;  /* 0x0000000a043172a4 */ /* 0x000fd8000f8e0231 */
.L_x_17:
[----:B------:R-:W-:Y:S01]  /*1500*/  BAR.SYNC.DEFER_BLOCKING 0x0 ;  /* 0x0000000000007b1d */ /* 0x000fe20000010000 */
[----:B------:R-:W-:Y:S01]  /*1510*/  UISETP.NE.AND UP0, UPT, UR22, 0x2, UPT ;  /* 0x000000021600788c */ /* 0x000fe2000bf05270 */
[----:B------:R-:W-:Y:S02]  /*1520*/  ISETP.NE.OR P3, PT, R0, 0x2, !P3 ;  /* 0x000000020000780c */ /* 0x000fe40005f65670 */
[----:B------:R-:W-:Y:S02]  /*1530*/  LOP3.LUT R235, R252, 0x1f, RZ, 0xc0, !PT ;  /* 0x0000001ffceb7812 */ /* 0x000fe400078ec0ff */
[----:B------:R-:W1:Y:S04]  /*1540*/  LDCU UR41, c[0x0][0xb24] ;  /* 0x00016480ff2977ac */ /* 0x000e680008000800 */
[----:B------:R-:W-:Y:S05]  /*1550*/  BRA.U UP0, `(.L_x_18) ;  /* 0x0000001500d47547 */ /* 0x000fea000b800000 */
[----:B------:R-:W2:Y:S01]  /*1560*/  LDCU UR7, c[0x0][0x38c] ;  /* 0x00007180ff0777ac */ /* 0x000ea20008000800 */
[----:B------:R-:W-:Y:S01]  /*1570*/  PLOP3.LUT P1, PT, PT, PT, UP3, 0x80, 0x8 ;  /* 0x000000000008781c */ /* 0x000fe20003f2f038 */
[----:B------:R-:W-:Y:S01]  /*1580*/  IMAD.MOV.U32 R12, RZ, RZ, 0x1 ;  /* 0x00000001ff0c7424 */ /* 0x000fe200078e00ff */
[----:B------:R-:W-:Y:S02]  /*1590*/  ISETP.EQ.OR P2, PT, R235, RZ, P3 ;  /* 0x000000ffeb00720c */ /* 0x000fe40001f42670 */
[----:B------:R-:W-:Y:S02]  /*15a0*/  CS2R R10, SRZ ;  /* 0x00000000000a7805 */ /* 0x000fe4000001ff00 */
[----:B------:R-:W-:Y:S01]  /*15b0*/  PLOP3.LUT P1, PT, P1, PT, PT, 0x8, 0x80 ;  /* 0x000000000080781c */ /* 0x000fe20000f2e170 */
[----:B------:R-:W-:Y:S01]  /*15c0*/  IMAD.MOV.U32 R9, RZ, RZ, RZ ;  /* 0x000000ffff097224 */ /* 0x000fe200078e00ff */
[----:B------:R-:W3:Y:S01]  /*15d0*/  LDCU UR38, c[0x0][0x370] ;  /* 0x00006e00ff2677ac */ /* 0x000ee20008000800 */
[----:B------:R-:W-:Y:S01]  /*15e0*/  IMAD.MOV.U32 R8, RZ, RZ, 0x1 ;  /* 0x00000001ff087424 */ /* 0x000fe200078e00ff */
[----:B------:R-:W4:Y:S01]  /*15f0*/  LDCU.64 UR26, c[0x0][0x348] ;  /* 0x00006900ff1a77ac */ /* 0x000f220008000a00 */
[----:B------:R-:W1:Y:S01]  /*1600*/  LDCU UR37, c[0x0][0x374] ;  /* 0x00006e80ff2577ac */ /* 0x000e620008000800 */
[----:B--2---:R-:W-:-:S02]  /*1610*/  UIADD3 UR6, UPT, UPT, UR7, 0x3f, URZ ;  /* 0x0000003f07067890 */ /* 0x004fc4000fffe0ff */
[----:B------:R-:W-:Y:S02]  /*1620*/  UIADD3 UR43, UPT, UPT, UR7, 0x7e, URZ ;  /* 0x0000007e072b7890 */ /* 0x000fe4000fffe0ff */
[----:B------:R-:W-:-:S04]  /*1630*/  USHF.R.S32.HI UR4, URZ, 0x1f, UR6 ;  /* 0x0000001fff047899 */ /* 0x000fc80008011406 */
[----:B------:R-:W-:Y:S02]  /*1640*/  ULEA.HI UR4, UR4, UR6, URZ, 0x6 ;  /* 0x0000000604047291 */ /* 0x000fe4000f8f30ff */
[----:B------:R-:W-:Y:S02]  /*1650*/  UIADD3 UR6, UPT, UPT, UR7, -0x1, URZ ;  /* 0xffffffff07067890 */ /* 0x000fe4000fffe0ff */
[----:B------:R-:W-:Y:S02]  /*1660*/  USHF.R.S32.HI UR40, URZ, 0x6, UR4 ;  /* 0x00000006ff287899 */ /* 0x000fe40008011404 */
[----:B------:R-:W-:Y:S02]  /*1670*/  UISETP.GE.U32.AND UP1, UPT, UR6, -0x7f, UPT ;  /* 0xffffff810600788c */ /* 0x000fe4000bf26070 */
[----:B------:R-:W-:Y:S01]  /*1680*/  UISETP.LT.U32.AND UP0, UPT, UR40, 0xd, UPT ;  /* 0x0000000d2800788c */ /* 0x000fe2000bf01070 */
[----:B------:R-:W-:-:S03]  /*1690*/  UMOV UR7, URZ ;  /* 0x000000ff00077c82 */ /* 0x000fc60008000000 */
[----:B------:R-:W-:-:S04]  /*16a0*/  USEL UR39, UR40, 0xd, UP0 ;  /* 0x0000000d28277887 */ /* 0x000fc80008000000 */
[----:B------:R-:W-:Y:S02]  /*16b0*/  UIADD3 UR21, UPT, UPT, UR39, -0x1, URZ ;  /* 0xffffffff27157890 */ /* 0x000fe4000fffe0ff */
[----:B------:R-:W-:Y:S02]  /*16c0*/  @UP1 UIADD3 UR21, UPT, UPT, UR39, URZ, URZ ;  /* 0x000000ff27151290 */ /* 0x000fe4000fffe0ff */
[----:B------:R-:W-:Y:S02]  /*16d0*/  UIADD3 UR42, UPT, UPT, UR40, -UR39, URZ ;  /* 0x80000027282a7290 */ /* 0x000fe4000fffe0ff */
[----:B-1-34-:R-:W-:-:S12]  /*16e0*/  UIADD3 UR21, UPT, UPT, UR21, 0x1, URZ ;  /* 0x0000000115157890 */ /* 0x01afd8000fffe0ff */
.L_x_36:
[----:B------:R-:W-:Y:S01]  /*16f0*/  UISETP.NE.AND UP0, UPT, UR5, URZ, UPT ;  /* 0x000000ff0500728c */ /* 0x000fe2000bf05270 */
[----:B-1----:R-:W1:Y:S08]  /*1700*/  S2UR UR5, SR_CgaCtaId ;  /* 0x00000000000579c3 */ /* 0x002e700000008800 */
[----:B------:R-:W-:Y:S05]  /*1710*/  BRA.U UP0, `(.L_x_19) ;  /* 0x0000000100347547 */ /* 0x000fea000b800000 */
[----:B------:R-:W2:Y:S01]  /*1720*/  S2R R0, SR_CgaCtaId ;  /* 0x0000000000007919 */ /* 0x000ea20000008800 */
[----:B------:R-:W-:Y:S02]  /*1730*/  MOV R3, 0x400 ;  /* 0x0000040000037802 */ /* 0x000fe40000000f00 */
[----:B------:R-:W-:Y:S02]  /*1740*/  SHF.L.U32 R2, R8, 0x1f, RZ ;  /* 0x0000001f08027819 */ /* 0x000fe400000006ff */
[----:B--2---:R-:W-:-:S05]  /*1750*/  LEA R0, R0, R3, 0x18 ;  /* 0x0000000300007211 */ /* 0x004fca00078ec0ff */
[----:B------:R-:W-:-:S04]  /*1760*/  IMAD R3, R9, 0x8, R0 ;  /* 0x0000000809037824 */ /* 0x000fc800078e0200 */
[----:B------:R-:W2:Y:S02]  /*1770*/  SYNCS.PHASECHK.TRANS64.TRYWAIT P0, [R3+URZ+0x160], R2 ;  /* 0x00016002030075a7 */ /* 0x000ea400080011ff */
[----:B--2---:R-:W-:Y:S05]  /*1780*/  @!P0 BRA `(.L_x_20) ;  /* 0x0000007400508947 */ /* 0x004fea0003800000 */
.L_x_106:
[----:B------:R-:W-:Y:S01]  /*1790*/  VIADD R9, R9, 0x1 ;  /* 0x0000000109097836 */ /* 0x000fe20000000000 */
[----:B------:R2:W-:Y:S04]  /*17a0*/  SYNCS.ARRIVE.TRANS64.A1T0 RZ, [R3+URZ+0x150], RZ ;  /* 0x000150ff03ff79a7 */ /* 0x0005e800081000ff */
[----:B------:R-:W-:-:S04]  /*17b0*/  ISETP.NE.AND P0, PT, R9, 0x2, PT ;  /* 0x000000020900780c */ /* 0x000fc80003f05270 */
[----:B------:R-:W-:Y:S02]  /*17c0*/  SEL R9, R9, RZ, P0 ;  /* 0x000000ff09097207 */ /* 0x000fe40000000000 */
[----:B--2---:R-:W-:-:S04]  /*17d0*/  SEL R3, RZ, 0x1, P0 ;  /* 0x00000001ff037807 */ /* 0x004fc80000000000 */
[----:B------:R-:W-:-:S07]  /*17e0*/  LOP3.LUT R8, R8, R3, RZ, 0x3c, !PT ;  /* 0x0000000308087212 */ /* 0x000fce00078e3cff */
.L_x_19:
[----:B------:R-:W-:Y:S01]  /*17f0*/  UMOV UR4, 0x400 ;  /* 0x0000040000047882 */ /* 0x000fe20000000000 */
[----:B------:R-:W-:Y:S01]  /*1800*/  SHF.L.U32 R0, R12, 0x1f, RZ ;  /* 0x0000001f0c007819 */ /* 0x000fe200000006ff */
[----:B-1----:R-:W-:Y:S02]  /*1810*/  ULEA UR4, UR5, UR4, 0x18 ;  /* 0x0000000405047291 */ /* 0x002fe4000f8ec0ff */
[----:B------:R-:W-:Y:S02]  /*1820*/  UISETP.GE.U32.AND UP0, UPT, UR43, 0x7f, UPT ;  /* 0x0000007f2b00788c */ /* 0x000fe4000bf06070 */
[----:B------:R-:W-:Y:S02]  /*1830*/  ULEA UR6, UR7, UR4, 0x3 ;  /* 0x0000000407067291 */ /* 0x000fe4000f8e18ff */
[----:B------:R-:W-:Y:S02]  /*1840*/  USHF.L.U32 UR35, UR49, 0x7, URZ ;  /* 0x0000000731237899 */ /* 0x000fe400080006ff */
[----:B------:R-:W-:Y:S01]  /*1850*/  UIMAD UR11, UR50, 0x70, URZ ;  /* 0x00000070320b78a4 */ /* 0x000fe2000f8e02ff */
[----:B------:R-:W-:-:S04]  /*1860*/  UMOV UR14, URZ ;  /* 0x000000ff000e7c82 */ /* 0x000fc80008000000 */
[----:B------:R1:W2:Y:S01]  /*1870*/  SYNCS.PHASECHK.TRANS64.TRYWAIT P0, [UR6+0x68], R0 ;  /* 0x00006800ff0075a7 */ /* 0x0002a20008001106 */
[----:B------:R-:W-:Y:S06]  /*1880*/  BRA.U !UP0, `(.L_x_21) ;  /* 0x0000000108a87547 */ /* 0x000fec000b800000 */
[----:B------:R-:W-:Y:S01]  /*1890*/  UMOV UR13, URZ ;  /* 0x000000ff000d7c82 */ /* 0x000fe20008000000 */
[----:B------:R-:W-:-:S05]  /*18a0*/  UMOV UR6, UR7 ;  /* 0x0000000700067c82 */ /* 0x000fca0008000000 */
.L_x_26:
[----:B--2---:R-:W-:Y:S01]  /*18b0*/  @!P3 MOV R2, 0x3c00 ;  /* 0x00003c000002b802 */ /* 0x004fe20000000f00 */
[----:B------:R-:W-:Y:S01]  /*18c0*/  ULEA UR33, UR6, UR4, 0x3 ;  /* 0x0000000406217291 */ /* 0x000fe2000f8e18ff */
[----:B--234-:R-:W-:Y:S11]  /*18d0*/  @P0 BRA `(.L_x_22) ;  /* 0x00000000000c0947 */ /* 0x01cff60003800000 */
[----:B------:R-:W-:Y:S04]  /*18e0*/  SHF.L.U32 R3, R12, 0x1f, RZ ;  /* 0x0000001f0c037819 */ /* 0x000fe800000006ff */
[----:B------:R-:W2:Y:S02]  /*18f0*/  SYNCS.PHASECHK.TRANS64.TRYWAIT P0, [UR33+0x68], R3 ;  /* 0x00006803ff0075a7 */ /* 0x000ea40008001121 */
[----:B--2---:R-:W-:Y:S05]  /*1900*/  @!P0 BRA `(.L_x_23) ;  /* 0x0000007400048947 */ /* 0x004fea0003800000 */
.L_x_22:
[----:B------:R2:W-:Y:S01]  /*1910*/  @!P3 SYNCS.ARRIVE.TRANS64 RZ, [UR33], R2 ;  /* 0x00000002ffffb9a7 */ /* 0x0005e20008000021 */
[----:B------:R-:W-:Y:S04]  /*1920*/  BSSY.RECONVERGENT B0, `(.L_x_24) ;  /* 0x0000003000007945 */ /* 0x000fe80003800200 */
[----:B------:R-:W-:Y:S05]  /*1930*/  @P2 BRA `(.L_x_25) ;  /* 0x0000000000042947 */ /* 0x000fea0003800000 */
[----:B------:R-:W-:Y:S05]  /*1940*/  BPT.TRAP 0x1 ;  /* 0x000000040000795c */ /* 0x000fea0000300000 */
.L_x_25:
[----:B------:R-:W-:Y:S05]  /*1950*/  BSYNC.RECONVERGENT B0 ;  /* 0x0000000000007941 */ /* 0x000fea0003800200 */
.L_x_24:
[----:B------:R-:W-:Y:S02]  /*1960*/  UIADD3 UR7, UPT, UPT, UR6, 0x1, URZ ;  /* 0x0000000106077890 */ /* 0x000fe4000fffe0ff */
[----:B------:R-:W-:Y:S02]  /*1970*/  UIADD3 UR16, UP1, UPT, UR26, 0x80, URZ ;  /* 0x000000801a107890 */ /* 0x000fe4000ff3e0ff */
[----:B------:R-:W-:Y:S02]  /*1980*/  UISETP.NE.AND UP0, UPT, UR7, 0xd, UPT ;  /* 0x0000000d0700788c */ /* 0x000fe4000bf05270 */
[----:B------:R-:W-:Y:S02]  /*1990*/  ULEA UR32, UR6, UR4, 0xd ;  /* 0x0000000406207291 */ /* 0x000fe4000f8e68ff */
[----:B------:R-:W-:Y:S02]  /*19a0*/  USEL UR9, URZ, 0x1, UP0 ;  /* 0x00000001ff097887 */ /* 0x000fe40008000000 */
[----:B------:R-:W-:Y:S02]  /*19b0*/  USEL UR7, UR7, URZ, UP0 ;  /* 0x000000ff07077287 */ /* 0x000fe40008000000 */
[----:B------:R-:W-:Y:S02]  /*19c0*/  USHF.L.U32 UR34, UR13, 0x6, URZ ;  /* 0x000000060d227899 */ /* 0x000fe400080006ff */
[----:B------:R-:W-:Y:S01]  /*19d0*/  ULEA UR8, UR7, UR4, 0x3 ;  /* 0x0000000407087291 */ /* 0x000fe2000f8e18ff */
[----:B------:R-:W-:Y:S01]  /*19e0*/  LOP3.LUT R12, R12, UR9, RZ, 0x3c, !PT ;  /* 0x000000090c0c7c12 */ /* 0x000fe2000f8e3cff */
[----:B------:R-:W-:Y:S02]  /*19f0*/  UIADD3.X UR17, UPT, UPT, URZ, UR27, URZ, UP1, !UPT ;  /* 0x0000001bff117290 */ /* 0x000fe40008ffe4ff */
[----:B------:R-:W-:Y:S01]  /*1a00*/  UIADD3 UR32, UPT, UPT, UR32, 0x7280, URZ ;  /* 0x0000728020207890 */ /* 0x000fe2000fffe0ff */
[----:B-1----:R-:W-:Y:S01]  /*1a10*/  SHF.L.U32 R0, R12, 0x1f, RZ ;  /* 0x0000001f0c007819 */ /* 0x002fe200000006ff */
[----:B------:R-:W-:Y:S02]  /*1a20*/  UIADD3 UR14, UP0, UPT, UR26, 0x180, URZ ;  /* 0x000001801a0e7890 */ /* 0x000fe4000ff1e0ff */
[----:B------:R-:W-:Y:S01]  /*1a30*/  UIADD3 UR13, UPT, UPT, UR13, 0x1, URZ ;  /* 0x000000010d0d7890 */ /* 0x000fe2000fffe0ff */
[----:B------:R3:W4:Y:S01]  /*1a40*/  SYNCS.PHASECHK.TRANS64.TRYWAIT P0, [UR8+0x68], R0 ;  /* 0x00006800ff0075a7 */ /* 0x0007220008001108 */
[----:B------:R-:W-:Y:S01]  /*1a50*/  UIMAD UR8, UR6, 0x1c00, UR4 ;  /* 0x00001c00060878a4 */ /* 0x000fe2000f8e0204 */
[----:B------:R-:W-:Y:S01]  /*1a60*/  UMOV UR18, 0x0 ;  /* 0x0000000000127882 */ /* 0x000fe20000000000 */
[----:B------:R-:W-:Y:S02]  /*1a70*/  UMOV UR19, 0x10000000 ;  /* 0x1000000000137882 */ /* 0x000fe40000000000 */
[----:B------:R-:W-:Y:S01]  /*1a80*/  UIADD3 UR8, UPT, UPT, UR8, 0x21280, URZ ;  /* 0x0002128008087890 */ /* 0x000fe2000fffe0ff */
[----:B------:R-:W-:Y:S01]  /*1a90*/  UTMALDG.3D [UR32], [UR16], desc[UR18] ;  /* 0x00001220100075b4 */ /* 0x000fe20008011000 */
[----:B------:R-:W-:Y:S01]  /*1aa0*/  UIADD3.X UR15, UPT, UPT, URZ, UR27, URZ, UP0, !UPT ;  /* 0x0000001bff0f7290 */ /* 0x000fe200087fe4ff */
[----:B------:R-:W-:Y:S01]  /*1ab0*/  UMOV UR12, UR36 ;  /* 0x00000024000c7c82 */ /* 0x000fe20008000000 */
[----:B------:R-:W-:Y:S01]  /*1ac0*/  UMOV UR9, UR33 ;  /* 0x0000002100097c82 */ /* 0x000fe20008000000 */
[----:B------:R-:W-:Y:S01]  /*1ad0*/  UMOV UR10, UR34 ;  /* 0x00000022000a7c82 */ /* 0x000fe20008000000 */
[----:B------:R-:W-:Y:S01]  /*1ae0*/  UISETP.NE.AND UP0, UPT, UR13, UR21, UPT ;  /* 0x000000150d00728c */ /* 0x000fe2000bf05270 */
[----:B------:R-:W-:Y:S04]  /*1af0*/  UMOV UR6, UR7 ;  /* 0x0000000700067c82 */ /* 0x000fe80008000000 */
[----:B------:R1:W-:Y:S02]  /*1b00*/  UTMALDG.3D [UR8], [UR14], desc[UR18] ;  /* 0x000012080e0075b4 */ /* 0x0003e40008011000 */
[----:B-1----:R-:W-:Y:S02]  /*1b10*/  UMOV UR14, UR21 ;  /* 0x00000015000e7c82 */ /* 0x002fe40008000000 */
[----:B------:R-:W-:Y:S05]  /*1b20*/  BRA.U UP0, `(.L_x_26) ;  /* 0xfffffffd00607547 */ /* 0x000fea000b83ffff */
.L_x_21:
[----:B------:R-:W-:Y:S01]  /*1b30*/  ULEA UR6, UR7, UR4, 0x3 ;  /* 0x0000000407067291 */ /* 0x000fe2000f8e18ff */
[----:B-1-3--:R-:W-:Y:S01]  /*1b40*/  SHF.L.U32 R0, R12, 0x1f, RZ ;  /* 0x0000001f0c007819 */ /* 0x00afe200000006ff */
[----:B------:R-:W-:Y:S01]  /*1b50*/  @!P1 SYNCS.ARRIVE.TRANS64.A1T0 RZ, [UR4+0xe8], RZ ;  /* 0x0000e8ffffff99a7 */ /* 0x000fe20008100004 */
[----:B------:R-:W-:-:S06]  /*1b60*/  UISETP.GT.AND UP0, UPT, UR40, UR39, UPT ;  /* 0x000000272800728c */ /* 0x000fcc000bf04270 */
[----:B--2-4-:R1:W2:Y:S03]  /*1b70*/  SYNCS.PHASECHK.TRANS64.TRYWAIT P0, [UR6+0x68], R0 ;  /* 0x00006800ff0075a7 */ /* 0x0142a60008001106 */
[----:B------:R-:W-:Y:S05]  /*1b80*/  BRA.U !UP0, `(.L_x_27) ;  /* 0x0000000108ac7547 */ /* 0x000fea000b800000 */
[----:B------:R-:W-:Y:S01]  /*1b90*/  UIADD3 UR13, UPT, UPT, UR42, UR14, URZ ;  /* 0x0000000e2a0d7290 */ /* 0x000fe2000fffe0ff */
[----:B------:R-:W-:-:S11]  /*1ba0*/  UMOV UR6, UR7 ;  /* 0x0000000700067c82 */ /* 0x000fd60008000000 */
.L_x_32:
[----:B--2---:R-:W-:Y:S01]  /*1bb0*/  @!P3 MOV R2, 0x3c00 ;  /* 0x00003c000002b802 */ /* 0x004fe20000000f00 */
[----:B---3--:R-:W-:Y:S01]  /*1bc0*/  ULEA UR17, UR6, UR4, 0x3 ;  /* 0x0000000406117291 */ /* 0x008fe2000f8e18ff */
[----:B--2-4-:R-:W-:Y:S11]  /*1bd0*/  @P0 BRA `(.L_x_28) ;  /* 0x00000000000c0947 */ /* 0x014ff60003800000 */
[----:B------:R-:W-:Y:S04]  /*1be0*/  SHF.L.U32 R3, R12, 0x1f, RZ ;  /* 0x0000001f0c037819 */ /* 0x000fe800000006ff */
[----:B------:R-:W2:Y:S02]  /*1bf0*/  SYNCS.PHASECHK.TRANS64.TRYWAIT P0, [UR17+0x68], R3 ;  /* 0x00006803ff0075a7 */ /* 0x000ea40008001111 */
[----:B--2---:R-:W-:Y:S05]  /*1c00*/  @!P0 BRA `(.L_x_29) ;  /* 0x00000070005c8947 */ /* 0x004fea0003800000 */
.L_x_28:
[----:B------:R2:W-:Y:S01]  /*1c10*/  @!P3 SYNCS.ARRIVE.TRANS64 RZ, [UR17], R2 ;  /* 0x00000002ffffb9a7 */ /* 0x0005e20008000011 */
[----:B------:R-:W-:Y:S04]  /*1c20*/  BSSY.RECONVERGENT B0, `(.L_x_30) ;  /* 0x0000003000007945 */ /* 0x000fe80003800200 */
[----:B------:R-:W-:Y:S05]  /*1c30*/  @P2 BRA `(.L_x_31) ;  /* 0x0000000000042947 */ /* 0x000fea0003800000 */
[----:B------:R-:W-:Y:S05]  /*1c40*/  BPT.TRAP 0x1 ;  /* 0x000000040000795c */ /* 0x000fea0000300000 */
.L_x_31:
[----:B------:R-:W-:Y:S05]  /*1c50*/  BSYNC.RECONVERGENT B0 ;  /* 0x0000000000007941 */ /* 0x000fea0003800200 */
.L_x_30:
[----:B------:R-:W-:Y:S02]  /*1c60*/  UIADD3 UR7, UPT, UPT, UR6, 0x1, URZ ;  /* 0x0000000106077890 */ /* 0x000fe4000fffe0ff */
[----:B------:R-:W-:Y:S02]  /*1c70*/  ULEA UR16, UR6, UR4, 0xd ;  /* 0x0000000406107291 */ /* 0x000fe4000f8e68ff */
[----:B------:R-:W-:Y:S02]  /*1c80*/  UISETP.NE.AND UP0, UPT, UR7, 0xd, UPT ;  /* 0x0000000d0700788c */ /* 0x000fe4000bf05270 */
[----:B------:R-:W-:Y:S02]  /*1c90*/  UIADD3 UR24, UP1, UPT, UR26, 0x80, URZ ;  /* 0x000000801a187890 */ /* 0x000fe4000ff3e0ff */
[----:B------:R-:W-:Y:S02]  /*1ca0*/  USEL UR9, URZ, 0x1, UP0 ;  /* 0x00000001ff097887 */ /* 0x000fe40008000000 */
[----:B------:R-:W-:Y:S02]  /*1cb0*/  USEL UR7, UR7, URZ, UP0 ;  /* 0x000000ff07077287 */ /* 0x000fe40008000000 */
[----:B------:R-:W-:Y:S02]  /*1cc0*/  USHF.L.U32 UR18, UR14, 0x6, URZ ;  /* 0x000000060e127899 */ /* 0x000fe400080006ff */
[----:B------:R-:W-:Y:S01]  /*1cd0*/  ULEA UR8, UR7, UR4, 0x3 ;  /* 0x0000000407087291 */ /* 0x000fe2000f8e18ff */
[----:B------:R-:W-:Y:S01]  /*1ce0*/  LOP3.LUT R12, R12, UR9, RZ, 0x3c, !PT ;  /* 0x000000090c0c7c12 */ /* 0x000fe2000f8e3cff */
[----:B------:R-:W-:Y:S02]  /*1cf0*/  UIADD3 UR16, UPT, UPT, UR16, 0x7280, URZ ;  /* 0x0000728010107890 */ /* 0x000fe4000fffe0ff */
[----:B------:R-:W-:Y:S01]  /*1d00*/  UIADD3.X UR25, UPT, UPT, URZ, UR27, URZ, UP1, !UPT ;  /* 0x0000001bff197290 */ /* 0x000fe20008ffe4ff */
[----:B-1----:R-:W-:Y:S01]  /*1d10*/  SHF.L.U32 R0, R12, 0x1f, RZ ;  /* 0x0000001f0c007819 */ /* 0x002fe200000006ff */
[----:B------:R-:W-:Y:S02]  /*1d20*/  UIADD3 UR22, UP0, UPT, UR26, 0x180, URZ ;  /* 0x000001801a167890 */ /* 0x000fe4000ff1e0ff */
[----:B------:R-:W-:Y:S01]  /*1d30*/  UIADD3 UR14, UPT, UPT, UR14, 0x1, URZ ;  /* 0x000000010e0e7890 */ /* 0x000fe2000fffe0ff */
[----:B------:R3:W4:Y:S01]  /*1d40*/  SYNCS.PHASECHK.TRANS64.TRYWAIT P0, [UR8+0x68], R0 ;  /* 0x00006800ff0075a7 */ /* 0x0007220008001108 */
[----:B------:R-:W-:Y:S01]  /*1d50*/  UIMAD UR8, UR6, 0x1c00, UR4 ;  /* 0x00001c00060878a4 */ /* 0x000fe2000f8e0204 */
[----:B------:R-:W-:Y:S01]  /*1d60*/  UMOV UR28, 0x0 ;  /* 0x00000000001c7882 */ /* 0x000fe20000000000 */
[----:B------:R-:W-:Y:S01]  /*1d70*/  UMOV UR29, 0x10000000 ;  /* 0x10000000001d7882 */ /* 0x000fe20000000000 */
[----:B------:R-:W-:Y:S01]  /*1d80*/  UMOV UR19, UR35 ;  /* 0x0000002300137c82 */ /* 0x000fe20008000000 */
[----:B------:R-:W-:Y:S01]  /*1d90*/  UMOV UR20, UR36 ;  /* 0x0000002400147c82 */ /* 0x000fe20008000000 */
[----:B------:R-:W-:Y:S01]  /*1da0*/  UIADD3 UR8, UPT, UPT, UR8, 0x21280, URZ ;  /* 0x0002128008087890 */ /* 0x000fe2000fffe0ff */
[----:B------:R3:W-:Y:S01]  /*1db0*/  UTMALDG.3D [UR16], [UR24], desc[UR28] ;  /* 0x00001c10180075b4 */ /* 0x0007e20008011000 */
[----:B------:R-:W-:Y:S01]  /*1dc0*/  UIADD3.X UR23, UPT, UPT, URZ, UR27, URZ, UP0, !UPT ;  /* 0x0000001bff177290 */ /* 0x000fe200087fe4ff */
[----:B------:R-:W-:Y:S01]  /*1dd0*/  UMOV UR12, UR36 ;  /* 0x00000024000c7c82 */ /* 0x000fe20008000000 */
[----:B------:R-:W-:Y:S01]  /*1de0*/  UMOV UR9, UR17 ;  /* 0x0000001100097c82 */ /* 0x000fe20008000000 */
[----:B------:R-:W-:Y:S01]  /*1df0*/  UMOV UR10, UR18 ;  /* 0x00000012000a7c82 */ /* 0x000fe20008000000 */
[----:B------:R-:W-:Y:S01]  /*1e00*/  UISETP.NE.AND UP0, UPT, UR14, UR13, UPT ;  /* 0x0000000d0e00728c */ /* 0x000fe2000bf05270 */
[----:B------:R-:W-:Y:S04]  /*1e10*/  UMOV UR6, UR7 ;  /* 0x0000000700067c82 */ /* 0x000fe80008000000 */
[----:B------:R3:W-:Y:S04]  /*1e20*/  UTMALDG.3D [UR8], [UR22], desc[UR28] ;  /* 0x00001c08160075b4 */ /* 0x0007e80008011000 */
[----:B------:R-:W-:Y:S05]  /*1e30*/  BRA.U UP0, `(.L_x_32) ;  /* 0xfffffffd005c7547 */ /* 0x000fea000b83ffff */
.L_x_27:
[C---:B------:R-:W-:Y:S01]  /*1e40*/  LEA R3, R11.reuse, UR4, 0x3 ;  /* 0x000000040b037c11 */ /* 0x040fe2000f8e18ff */
[----:B------:R-:W-:Y:S01]  /*1e50*/  NOP ;  /* 0x0000000000007918 */ /* 0x000fe20000000000 */
[----:B-1-3--:R-:W-:Y:S02]  /*1e60*/  SHF.L.U32 R0, R10, 0x1f, RZ ;  /* 0x0000001f0a007819 */ /* 0x00afe400000006ff */
[----:B------:R-:W-:Y:S02]  /*1e70*/  LEA R5, R11, UR4, 0x4 ;  /* 0x000000040b057c11 */ /* 0x000fe4000f8e20ff */
[----:B--2-4-:R-:W1:Y:S02]  /*1e80*/  SYNCS.PHASECHK.TRANS64.TRYWAIT P0, [R3+URZ+0xf0], R0 ;  /* 0x0000f000030075a7 */ /* 0x014e6400080011ff */
[----:B-1----:R-:W-:Y:S05]  /*1e90*/  @!P0 BRA `(.L_x_33) ;  /* 0x0000006c00d08947 */ /* 0x002fea0003800000 */
.L_x_109:
[----:B------:R-:W2:Y:S01]  /*1ea0*/  LDS.128 R4, [R5+0x180] ;  /* 0x0001800005047984 */ /* 0x000ea20000000c00 */
[----:B------:R-:W-:Y:S01]  /*1eb0*/  UISETP.GE.AND UP0, UPT, UR41, 0x1, UPT ;  /* 0x000000012900788c */ /* 0x000fe2000bf06270 */
[----:B------:R-:W-:Y:S01]  /*1ec0*/  @!PT LDS RZ, [RZ] ;  /* 0x00000000fffff984 */ /* 0x000fe20000000800 */
[----:B------:R-:W-:Y:S01]  /*1ed0*/  @!PT LDS RZ, [RZ] ;  /* 0x00000000fffff984 */ /* 0x000fe20000000800 */
[----:B------:R-:W-:Y:S01]  /*1ee0*/  @!PT LDS RZ, [RZ] ;  /* 0x00000000fffff984 */ /* 0x000fe20000000800 */
[----:B------:R-:W-:Y:S01]  /*1ef0*/  @!PT LDS RZ, [RZ] ;  /* 0x00000000fffff984 */ /* 0x000fe20000000800 */
[----:B------:R3:W-:Y:S06]  /*1f00*/  MEMBAR.ALL.CTA ;  /* 0x0000000000007992 */ /* 0x0007ec0000008000 */
[----:B---3--:R-:W3:Y:S01]  /*1f10*/  FENCE.VIEW.ASYNC.S ;  /* 0x00000000000073c6 */ /* 0x008ee20000000000 */
[----:B--2---:R-:W-:-:S13]  /*1f20*/  LOP3.LUT P0, RZ, R6, 0x1, RZ, 0xc0, !PT ;  /* 0x0000000106ff7812 */ /* 0x004fda000780c0ff */
[----:B---3--:R-:W-:Y:S01]  /*1f30*/  VOTEU.ANY UP1, P0 ;  /* 0x0000000000ff7886 */ /* 0x008fe20000020100 */
[----:B------:R-:W-:-:S13]  /*1f40*/  PLOP3.LUT P0, PT, PT, PT, UP1, 0x80, 0x8 ;  /* 0x000000000008781c */ /* 0x000fda0003f0f018 */
[----:B-1----:R-:W-:Y:S02]  /*1f50*/  @P0 LOP3.LUT R0, R5, 0xffff, RZ, 0xc0, !PT ;  /* 0x0000ffff05000812 */ /* 0x002fe400078ec0ff */
[----:B------:R-:W-:Y:S02]  /*1f60*/  @P0 MOV R2, R4 ;  /* 0x0000000400020202 */ /* 0x000fe40000000f00 */
[----:B------:R-:W-:Y:S01]  /*1f70*/  @P0 R2UR UR8, R0 ;  /* 0x00000000000802ca */ /* 0x000fe200000e0000 */
[----:B------:R-:W-:Y:S01]  /*1f80*/  VIADD R0, R3, 0x100 ;  /* 0x0000010003007836 */ /* 0x000fe20000000000 */
[----:B------:R-:W-:Y:S02]  /*1f90*/  @P0 SHF.R.U32.HI R4, RZ, 0x10, R5 ;  /* 0x00000010ff040819 */ /* 0x000fe40000011605 */
[----:B------:R-:W-:Y:S02]  /*1fa0*/  @P0 R2UR UR9, R2 ;  /* 0x00000000020902ca */ /* 0x000fe400000e0000 */
[----:B------:R-:W-:-:S02]  /*1fb0*/  PRMT R0, RZ, 0x654, R0 ;  /* 0x00000654ff007816 */ /* 0x000fc40000000000 */
[----:B------:R-:W-:Y:S02]  /*1fc0*/  @P0 R2UR UR6, R4 ;  /* 0x00000000040602ca */ /* 0x000fe400000e0000 */
[----:B------:R1:W-:Y:S03]  /*1fd0*/  SYNCS.ARRIVE.TRANS64.RED.A1T0 RZ, [R0+URZ], RZ ;  /* 0x000000ff00ff79a7 */ /* 0x0003e600081004ff */
[----:B------:R-:W-:-:S04]  /*1fe0*/  @UP1 UMOV UR30, UR8 ;  /* 0x00000008001e1c82 */ /* 0x000fc80008000000 */
[----:B------:R-:W-:-:S04]  /*1ff0*/  @UP1 UMOV UR31, UR9 ;  /* 0x00000009001f1c82 */ /* 0x000fc80008000000 */
[----:B------:R-:W-:Y:S01]  /*2000*/  @UP1 UMOV UR36, UR6 ;  /* 0x0000000600241c82 */ /* 0x000fe20008000000 */
[----:B------:R-:W-:Y:S05]  /*2010*/  BRA.U !UP0, `(.L_x_34) ;  /* 0x0000000108d47547 */ /* 0x000fea000b800000 */
[----:B------:R-:W2:Y:S01]  /*2020*/  LDCU.128 UR16, c[0x0][0xb10] ;  /* 0x00016200ff1077ac */ /* 0x000ea20008000c00 */
[----:B------:R-:W3:Y:S01]  /*2030*/  LDCU UR24, c[0x0][0xb20] ;  /* 0x00016400ff1877ac */ /* 0x000ee20008000800 */
[----:B------:R-:W4:Y:S01]  /*2040*/  LDCU UR20, c[0x0][0xb0c] ;  /* 0x00016180ff1477ac */ /* 0x000f220008000800 */
[----:B------:R-:W5:Y:S01]  /*2050*/  LDCU.64 UR10, c[0x0][0xb28] ;  /* 0x00016500ff0a77ac */ /* 0x000f620008000a00 */
[----:B------:R-:W-:Y:S02]  /*2060*/  UISETP.NE.AND UP3, UPT, UR41, 0x1, UPT ;  /* 0x000000012900788c */ /* 0x000fe4000bf65270 */
[----:B--2---:R-:W-:Y:S02]  /*2070*/  UIMAD.WIDE.U32 UR8, UR37, UR19, URZ ;  /* 0x00000013250872a5 */ /* 0x004fe4000f8e00ff */
[----:B------:R-:W-:Y:S02]  /*2080*/  UIMAD.WIDE.U32 UR12, UR38, UR16, URZ ;  /* 0x00000010260c72a5 */ /* 0x000fe4000f8e00ff */
[----:B------:R-:W-:-:S02]  /*2090*/  UISETP.NE.AND UP0, UPT, UR18, 0x1, UPT ;  /* 0x000000011200788c */ /* 0x000fc4000bf05270 */
[----:B------:R-:W-:Y:S01]  /*20a0*/  UIMAD.WIDE.U32 UR22, UR30, UR19, URZ ;  /* 0x000000131e1672a5 */ /* 0x000fe2000f8e00ff */
[----:B------:R-:W-:Y:S02]  /*20b0*/  UMOV UR8, UR9 ;  /* 0x0000000900087c82 */ /* 0x000fe40008000000 */
[----:B------:R-:W-:Y:S01]  /*20c0*/  UMOV UR6, UR13 ;  /* 0x0000000d00067c82 */ /* 0x000fe20008000000 */
[----:B---3--:R-:W-:Y:S02]  /*20d0*/  USHF.R.U32.HI UR8, URZ, UR24, UR8 ;  /* 0x00000018ff087299 */ /* 0x008fe40008011608 */
[----:B----4-:R-:W-:Y:S02]  /*20e0*/  UISETP.NE.AND UP2, UPT, UR20, 0x1, UPT ;  /* 0x000000011400788c */ /* 0x010fe4000bf45270 */
[----:B------:R-:W-:Y:S02]  /*20f0*/  USHF.R.U32.HI UR6, URZ, UR17, UR6 ;  /* 0x00000011ff067299 */ /* 0x000fe40008011606 */
[----:B------:R-:W-:-:S02]  /*2100*/  USEL UR8, UR37, UR8, !UP0 ;  /* 0x0000000825087287 */ /* 0x000fc4000c000000 */
[----:B------:R-:W-:Y:S02]  /*2110*/  USEL UR9, UR38, UR6, !UP2 ;  /* 0x0000000626097287 */ /* 0x000fe4000d000000 */
[----:B-----5:R-:W-:Y:S01]  /*2120*/  UIMAD.WIDE.U32 UR12, UR8, UR10, URZ ;  /* 0x0000000a080c72a5 */ /* 0x020fe2000f8e00ff */
[----:B------:R-:W-:Y:S01]  /*2130*/  UMOV UR6, UR23 ;  /* 0x0000001700067c82 */ /* 0x000fe20008000000 */
[----:B------:R-:W-:Y:S02]  /*2140*/  UIMAD.WIDE.U32 UR14, UR31, UR16, URZ ;  /* 0x000000101f0e72a5 */ /* 0x000fe4000f8e00ff */
[----:B------:R-:W-:-:S03]  /*2150*/  UIMAD.WIDE.U32 UR22, UR9, UR10, URZ ;  /* 0x0000000a091672a5 */ /* 0x000fc6000f8e00ff */
[----:B------:R-:W-:Y:S01]  /*2160*/  UMOV UR12, UR13 ;  /* 0x0000000d000c7c82 */ /* 0x000fe20008000000 */
[----:B------:R-:W-:Y:S02]  /*2170*/  USHF.R.U32.HI UR6, URZ, UR24, UR6 ;  /* 0x00000018ff067299 */ /* 0x000fe40008011606 */
[----:B------:R-:W-:Y:S01]  /*2180*/  @UP3 USHF.R.U32.HI UR8, URZ, UR11, UR12 ;  /* 0x0000000bff083299 */ /* 0x000fe2000801160c */
[----:B------:R-:W-:Y:S01]  /*2190*/  UMOV UR14, UR15 ;  /* 0x0000000f000e7c82 */ /* 0x000fe20008000000 */
[----:B------:R-:W-:Y:S01]  /*21a0*/  UMOV UR22, UR23 ;  /* 0x0000001700167c82 */ /* 0x000fe20008000000 */
[----:B------:R-:W-:Y:S02]  /*21b0*/  USHF.R.U32.HI UR17, URZ, UR17, UR14 ;  /* 0x00000011ff117299 */ /* 0x000fe4000801160e */
[----:B------:R-:W-:Y:S02]  /*21c0*/  USEL UR6, UR30, UR6, !UP0 ;  /* 0x000000061e067287 */ /* 0x000fe4000c000000 */
[----:B------:R-:W-:-:S02]  /*21d0*/  @UP3 USHF.R.U32.HI UR9, URZ, UR11, UR22 ;  /* 0x0000000bff093299 */ /* 0x000fc40008011616 */
[----:B------:R-:W-:Y:S02]  /*21e0*/  UIMAD UR12, UR41, UR8, URZ ;  /* 0x00000008290c72a4 */ /* 0x000fe4000f8e02ff */
[----:B------:R-:W-:Y:S02]  /*21f0*/  USEL UR8, UR31, UR17, !UP2 ;  /* 0x000000111f087287 */ /* 0x000fe4000d000000 */
[----:B------:R-:W-:Y:S02]  /*2200*/  UIMAD UR14, UR41, UR9, URZ ;  /* 0x00000009290e72a4 */ /* 0x000fe4000f8e02ff */
[----:B------:R-:W-:Y:S02]  /*2210*/  UISETP.GE.AND UP0, UPT, UR6, UR12, UPT ;  /* 0x0000000c0600728c */ /* 0x000fe4000bf06270 */
[----:B------:R-:W-:Y:S02]  /*2220*/  UIMAD.WIDE.U32 UR12, UR6, UR10, URZ ;  /* 0x0000000a060c72a5 */ /* 0x000fe4000f8e00ff */
[----:B------:R-:W-:-:S02]  /*2230*/  UISETP.GE.OR UP0, UPT, UR8, UR14, UP0 ;  /* 0x0000000e0800728c */ /* 0x000fc40008706670 */
        /* <DEDUP_REMOVED lines=19> */
.L_x_34:
[----:B------:R-:W2:Y:S02]  /*2370*/  LDCU UR6, c[0x0][0xb30] ;  /* 0x00016600ff0677ac */ /* 0x000ea40008000800 */
[----:B--2---:R-:W-:-:S09]  /*2380*/  UISETP.NE.AND UP0, UPT, UR6, 0x1, UPT ;  /* 0x000000010600788c */ /* 0x004fd2000bf05270 */
[----:B------:R-:W-:Y:S05]  /*2390*/  BRA.U UP0, `(.L_x_35) ;  /* 0x0000000100447547 */ /* 0x000fea000b800000 */
[----:B------:R-:W2:Y:S01]  /*23a0*/  LDCU.128 UR12, c[0x0][0xb10] ;  /* 0x00016200ff0c77ac */ /* 0x000ea20008000c00 */
[----:B------:R-:W3:Y:S01]  /*23b0*/  LDCU UR16, c[0x0][0xb0c] ;  /* 0x00016180ff1077ac */ /* 0x000ee20008000800 */
[----:B------:R-:W4:Y:S01]  /*23c0*/  LDCU UR17, c[0x0][0xb20] ;  /* 0x00016400ff1177ac */ /* 0x000f220008000800 */
[----:B--2---:R-:W-:Y:S02]  /*23d0*/  UIMAD.WIDE.U32 UR10, UR31, UR12, URZ ;  /* 0x0000000c1f0a72a5 */ /* 0x004fe4000f8e00ff */
[----:B------:R-:W-:Y:S02]  /*23e0*/  UIMAD.WIDE.U32 UR8, UR30, UR15, URZ ;  /* 0x0000000f1e0872a5 */ /* 0x000fe4000f8e00ff */
[----:B---3--:R-:W-:Y:S02]  /*23f0*/  UISETP.NE.AND UP2, UPT, UR16, 0x1, UPT ;  /* 0x000000011000788c */ /* 0x008fe4000bf45270 */
[----:B------:R-:W-:Y:S01]  /*2400*/  UISETP.NE.AND UP0, UPT, UR14, 0x1, UPT ;  /* 0x000000010e00788c */ /* 0x000fe2000bf05270 */
[----:B------:R-:W-:-:S02]  /*2410*/  UMOV UR10, UR11 ;  /* 0x0000000b000a7c82 */ /* 0x000fc40008000000 */
[----:B------:R-:W-:Y:S01]  /*2420*/  UMOV UR6, UR9 ;  /* 0x0000000900067c82 */ /* 0x000fe20008000000 */
[----:B------:R-:W-:Y:S02]  /*2430*/  USHF.R.U32.HI UR10, URZ, UR13, UR10 ;  /* 0x0000000dff0a7299 */ /* 0x000fe4000801160a */
[----:B----4-:R-:W-:Y:S02]  /*2440*/  USHF.R.U32.HI UR6, URZ, UR17, UR6 ;  /* 0x00000011ff067299 */ /* 0x010fe40008011606 */
[----:B------:R-:W-:Y:S02]  /*2450*/  USEL UR8, UR31, UR10, !UP2 ;  /* 0x0000000a1f087287 */ /* 0x000fe4000d000000 */
[----:B------:R-:W-:-:S04]  /*2460*/  USEL UR6, UR30, UR6, !UP0 ;  /* 0x000000061e067287 */ /* 0x000fc8000c000000 */
[----:B------:R-:W-:Y:S02]  /*2470*/  UIADD3 UR9, UPT, UPT, UR8, -UR6, URZ ;  /* 0x8000000608097290 */ /* 0x000fe4000fffe0ff */
[----:B------:R-:W-:Y:S02]  /*2480*/  UIADD3 UR6, UPT, UPT, -UR8, UR6, URZ ;  /* 0x0000000608067290 */ /* 0x000fe4000fffe1ff */
[----:B------:R-:W-:Y:S02]  /*2490*/  UIMAD UR30, UR9, UR14, UR30 ;  /* 0x0000000e091e72a4 */ /* 0x000fe4000f8e021e */
[----:B------:R-:W-:-:S12]  /*24a0*/  UIMAD UR31, UR6, UR16, UR31 ;  /* 0x00000010061f72a4 */ /* 0x000fd8000f8e021f */
.L_x_35:
[----:B------:R-:W-:Y:S01]  /*24b0*/  VIADD R11, R11, 0x1 ;  /* 0x000000010b0b7836 */ /* 0x000fe20000000000 */
[----:B------:R-:W-:Y:S02]  /*24c0*/  R2UR UR8, R251 ;  /* 0x00000000fb0872ca */ /* 0x000fe400000e0000 */
[----:B------:R-:W-:Y:S02]  /*24d0*/  R2UR UR6, R250 ;  /* 0x00000000fa0672ca */ /* 0x000fe400000e0000 */
[C---:B------:R-:W-:Y:S02]  /*24e0*/  ISETP.NE.AND P0, PT, R11.reuse, 0x2, PT ;  /* 0x000000020b00780c */ /* 0x040fe40003f05270 */
[----:B------:R-:W-:Y:S02]  /*24f0*/  PLOP3.LUT P1, PT, PT, PT, PT, 0x80, 0x8 ;  /* 0x000000000008781c */ /* 0x000fe40003f2f070 */
[----:B------:R-:W-:Y:S02]  /*2500*/  SEL R3, RZ, 0x1, P0 ;  /* 0x00000001ff037807 */ /* 0x000fe40000000000 */
[----:B------:R-:W-:-:S02]  /*2510*/  SEL R11, R11, RZ, P0 ;  /* 0x000000ff0b0b7207 */ /* 0x000fc40000000000 */
[----:B------:R-:W-:Y:S01]  /*2520*/  LOP3.LUT R10, R10, R3, RZ, 0x3c, !PT ;  /* 0x000000030a0a7212 */ /* 0x000fe200078e3cff */
[----:B------:R-:W-:Y:S02]  /*2530*/  UIADD3 UR49, UPT, UPT, UR31, UR8, URZ ;  /* 0x000000081f317290 */ /* 0x000fe4000fffe0ff */
[----:B------:R-:W-:Y:S01]  /*2540*/  UIADD3 UR50, UPT, UPT, UR30, UR6, URZ ;  /* 0x000000061e327290 */ /* 0x000fe2000fffe0ff */
[----:B------:R-:W-:Y:S11]  /*2550*/  BRA.U UP1, `(.L_x_36) ;  /* 0xfffffff101647547 */ /* 0x000ff6000b83ffff */
[----:B------:R-:W-:Y:S01]  /*2560*/  UIADD3 UR8, UPT, UPT, UR4, 0x68, URZ ;  /* 0x0000006804087890 */ /* 0x000fe2000fffe0ff */
[----:B------:R-:W-:-:S03]  /*2570*/  SHF.L.U32 R3, R12, 0x1f, RZ ;  /* 0x0000001f0c037819 */ /* 0x000fc600000006ff */
[----:B------:R-:W-:-:S09]  /*2580*/  ULEA UR4, UR7, UR8, 0x3 ;  /* 0x0000000807047291 */ /* 0x000fd2000f8e18ff */
[----:B------:R-:W2:Y:S02]  /*2590*/  SYNCS.PHASECHK.TRANS64.TRYWAIT P0, [UR4], R3 ;  /* 0x00000003ff0075a7 */ /* 0x000ea40008001104 */
[----:B--2---:R-:W-:Y:S05]  /*25a0*/  @!P0 BRA `(.L_x_37) ;  /* 0x0000006800208947 */ /* 0x004fea0003800000 */
.L_x_111:
[----:B------:R-:W-:-:S04]  /*25b0*/  UIADD3 UR4, UPT, UPT, UR7, 0x1, URZ ;  /* 0x0000000107047890 */ /* 0x000fc8000fffe0ff */
[----:B------:R-:W-:-:S04]  /*25c0*/  UISETP.NE.AND UP0, UPT, UR4, 0xd, UPT ;  /* 0x0000000d0400788c */ /* 0x000fc8000bf05270 */
[----:B------:R-:W-:Y:S02]  /*25d0*/  USEL UR6, URZ, 0x1, UP0 ;  /* 0x00000001ff067887 */ /* 0x000fe40008000000 */
[----:B------:R-:W-:-:S04]  /*25e0*/  USEL UR4, UR4, URZ, UP0 ;  /* 0x000000ff04047287 */ /* 0x000fc80008000000 */
[----:B------:R-:W-:Y:S01]  /*25f0*/  ULEA UR5, UR4, UR8, 0x3 ;  /* 0x0000000804057291 */ /* 0x000fe2000f8e18ff */
[----:B------:R-:W-:-:S04]  /*2600*/  LOP3.LUT R2, R12, UR6, RZ, 0x3c, !PT ;  /* 0x000000060c027c12 */ /* 0x000fc8000f8e3cff */
[----:B-1----:R-:W-:-:S04]  /*2610*/  SHF.L.U32 R3, R2, 0x1f, RZ ;  /* 0x0000001f02037819 */ /* 0x002fc800000006ff */
[----:B------:R-:W1:Y:S02]  /*2620*/  SYNCS.PHASECHK.TRANS64.TRYWAIT P0, [UR5], R3 ;  /* 0x00000003ff0075a7 */ /* 0x000e640008001105 */
[----:B-1----:R-:W-:Y:S05]  /*2630*/  @!P0 BRA `(.L_x_38) ;  /* 0x0000006800148947 */ /* 0x002fea0003800000 */
.L_x_113:
        /* <DEDUP_REMOVED lines=9> */
.L_x_115:
        /* <DEDUP_REMOVED lines=9> */
.L_x_117:
        /* <DEDUP_REMOVED lines=9> */
.L_x_119:
        /* <DEDUP_REMOVED lines=9> */
.L_x_121:
        /* <DEDUP_REMOVED lines=9> */
.L_x_123:
        /* <DEDUP_REMOVED lines=9> */
.L_x_125:
        /* <DEDUP_REMOVED lines=9> */
.L_x_127:
        /* <DEDUP_REMOVED lines=9> */
.L_x_129:
        /* <DEDUP_REMOVED lines=9> */
.L_x_131:
        /* <DEDUP_REMOVED lines=9> */
.L_x_133:
[----:B------:R-:W-:-:S04]  /*2be0*/  UIADD3 UR4, UPT, UPT, UR4, 0x1, URZ ;  /* 0x0000000104047890 */ /* 0x000fc8000fffe0ff */
[----:B------:R-:W-:-:S04]  /*2bf0*/  UISETP.NE.AND UP0, UPT, UR4, 0xd, UPT ;  /* 0x0000000d0400788c */ /* 0x000fc8000bf05270 */
[----:B------:R-:W-:Y:S02]  /*2c00*/  USEL UR5, URZ, 0x1, UP0 ;  /* 0x00000001ff057887 */ /* 0x000fe40008000000 */
[----:B------:R-:W-:-:S04]  /*2c10*/  USEL UR4, UR4, URZ, UP0 ;  /* 0x000000ff04047287 */ /* 0x000fc80008000000 */
[----:B------:R-:W-:Y:S01]  /*2c20*/  ULEA UR4, UR4, UR8, 0x3 ;  /* 0x0000000804047291 */ /* 0x000fe2000f8e18ff */
[----:B-1----:R-:W-:-:S04]  /*2c30*/  LOP3.LUT R3, R2, UR5, RZ, 0x3c, !PT ;  /* 0x0000000502037c12 */ /* 0x002fc8000f8e3cff */
[----:B------:R-:W-:Y:S01]  /*2c40*/  SHF.L.U32 R3, R3, 0x1f, RZ ;  /* 0x0000001f03037819 */ /* 0x000fe200000006ff */
[----:B------:R-:W-:-:S07]  /*2c50*/  IMAD.U32 R0, RZ, RZ, UR4 ;  /* 0x00000004ff007e24 */ /* 0x000fce000f8e00ff */
.L_x_49:
[----:B-1----:R1:W2:Y:S02]  /*2c60*/  SYNCS.PHASECHK.TRANS64.TRYWAIT P0, [R0+URZ], R3 ;  /* 0x00000003000075a7 */ /* 0x0022a400080011ff */
[----:B--2---:R-:W-:Y:S05]  /*2c70*/  @!P0 NANOSLEEP.SYNCS 0x989680 ;  /* 0x009896800000895d */ /* 0x004fea0003900000 */
[----:B------:R-:W2:Y:S02]  /*2c80*/  @!P0 SYNCS.PHASECHK.TRANS64 P0, [R0+URZ], R3 ;  /* 0x00000003000085a7 */ /* 0x000ea400080010ff */
[----:B--2---:R-:W-:Y:S05]  /*2c90*/  @P0 EXIT ;  /* 0x000000000000094d */ /* 0x004fea0003800000 */
[----:B------:R-:W-:Y:S05]  /*2ca0*/  BRA `(.L_x_49) ;  /* 0xfffffffc00ec7947 */ /* 0x000fea000383ffff */
.L_x_18:
[----:B------:R-:W-:-:S04]  /*2cb0*/  UISETP.NE.AND UP0, UPT, UR5, URZ, UPT ;  /* 0x000000ff0500728c */ /* 0x000fc8000bf05270 */
[----:B------:R-:W-:-:S09]  /*2cc0*/  UISETP.NE.OR UP0, UPT, UR22, 0x1, UP0 ;  /* 0x000000011600788c */ /* 0x000fd20008705670 */
[----:B------:R-:W-:Y:S05]  /*2cd0*/  BRA.U UP0, `(.L_x_50) ;  /* 0x00000005004c7547 */ /* 0x000fea000b800000 */
[----:B------:R-:W-:Y:S01]  /*2ce0*/  HFMA2 R10, -RZ, RZ, 0, 0 ;  /* 0x00000000ff0a7431 */ /* 0x000fe200000001ff */
[----:B------:R-:W-:Y:S01]  /*2cf0*/  UMOV UR6, 0x400 ;  /* 0x0000040000067882 */ /* 0x000fe20000000000 */
[----:B------:R-:W-:Y:S01]  /*2d00*/  ISETP.NE.AND P2, PT, R235, RZ, PT ;  /* 0x000000ffeb00720c */ /* 0x000fe20003f45270 */
[----:B------:R-:W-:Y:S01]  /*2d10*/  IMAD.MOV.U32 R11, RZ, RZ, 0x1 ;  /* 0x00000001ff0b7424 */ /* 0x000fe200078e00ff */
[----:B------:R-:W-:Y:S01]  /*2d20*/  CS2R R8, SRZ ;  /* 0x0000000000087805 */ /* 0x000fe2000001ff00 */
[----:B------:R-:W-:Y:S01]  /*2d30*/  IMAD.MOV.U32 R3, RZ, RZ, RZ ;  /* 0x000000ffff037224 */ /* 0x000fe200078e00ff */
[----:B------:R-:W-:-:S03]  /*2d40*/  ULEA UR6, UR5, UR6, 0x18 ;  /* 0x0000000605067291 */ /* 0x000fc6000f8ec0ff */
[----:B------:R-:W-:-:S09]  /*2d50*/  UMOV UR5, URZ ;  /* 0x000000ff00057c82 */ /* 0x000fd20008000000 */
.L_x_54:
[----:B------:R-:W-:Y:S02]  /*2d60*/  LEA R0, R3, UR6, 0x3 ;  /* 0x0000000603007c11 */ /* 0x000fe4000f8e18ff */
[----:B------:R-:W-:-:S03]  /*2d70*/  SHF.L.U32 R5, R8, 0x1f, RZ ;  /* 0x0000001f08057819 */ /* 0x000fc600000006ff */
[----:B------:R-:W-:Y:S01]  /*2d80*/  VIADD R4, R0, 0x160 ;  /* 0x0000016000047836 */ /* 0x000fe20000000000 */
[----:B------:R-:W2:Y:S02]  /*2d90*/  SYNCS.PHASECHK.TRANS64.TRYWAIT P0, [R0+URZ+0x150], R5 ;  /* 0x00015005000075a7 */ /* 0x000ea400080011ff */
[----:B--2---:R-:W-:Y:S05]  /*2da0*/  @!P0 BRA `(.L_x_51) ;  /* 0x0000006400408947 */ /* 0x004fea0003800000 */
.L_x_134:
[----:B------:R-:W-:Y:S01]  /*2db0*/  ULEA UR4, UR5, UR6, 0x3 ;  /* 0x0000000605047291 */ /* 0x000fe2000f8e18ff */
[----:B------:R-:W-:Y:S01]  /*2dc0*/  PRMT R4, RZ, 0x654, R4 ;  /* 0x00000654ff047816 */ /* 0x000fe20000000004 */
[----:B--2---:R-:W-:Y:S01]  /*2dd0*/  @!P2 IMAD.MOV.U32 R5, RZ, RZ, 0x10 ;  /* 0x00000010ff05a424 */ /* 0x004fe200078e00ff */
[----:B------:R-:W-:Y:S01]  /*2de0*/  SHF.L.U32 R7, R11, 0x1f, RZ ;  /* 0x0000001f0b077819 */ /* 0x000fe200000006ff */
[----:B------:R-:W-:Y:S01]  /*2df0*/  UIADD3 UR7, UPT, UPT, UR4, 0xf0, URZ ;  /* 0x000000f004077890 */ /* 0x000fe2000fffe0ff */
[----:B------:R2:W-:Y:S05]  /*2e00*/  SYNCS.ARRIVE.TRANS64.RED.A1T0 RZ, [R4+URZ], RZ ;  /* 0x000000ff04ff79a7 */ /* 0x0005ea00081004ff */
[----:B------:R-:W-:Y:S01]  /*2e10*/  IMAD.U32 R0, RZ, RZ, UR7 ;  /* 0x00000007ff007e24 */ /* 0x000fe2000f8e00ff */
[----:B------:R-:W3:Y:S04]  /*2e20*/  SYNCS.PHASECHK.TRANS64.TRYWAIT P0, [UR4+0x100], R7 ;  /* 0x00010007ff0075a7 */ /* 0x000ee80008001104 */
[----:B------:R-:W-:Y:S01]  /*2e30*/  PRMT R13, R235, 0x654, R0 ;  /* 0x00000654eb0d7816 */ /* 0x000fe20000000000 */
[----:B--23--:R-:W-:Y:S06]  /*2e40*/  @!P0 BRA `(.L_x_52) ;  /* 0x00000064002c8947 */ /* 0x00cfec0003800000 */
.L_x_136:
[----:B------:R-:W-:Y:S01]  /*2e50*/  ULEA UR8, UR5, UR6, 0x4 ;  /* 0x0000000605087291 */ /* 0x000fe2000f8e20ff */
[----:B------:R-:W-:Y:S01]  /*2e60*/  SEL R2, R13, R2, !P2 ;  /* 0x000000020d027207 */ /* 0x000fe20005000000 */
[----:B------:R-:W-:Y:S01]  /*2e70*/  UIADD3 UR9, UPT, UPT, UR4, 0xf0, URZ ;  /* 0x000000f004097890 */ /* 0x000fe2000fffe0ff */
[----:B--2---:R-:W-:Y:S01]  /*2e80*/  LEA R0, R10, UR6, 0x3 ;  /* 0x000000060a007c11 */ /* 0x004fe2000f8e18ff */
[----:B------:R-:W-:Y:S01]  /*2e90*/  UIADD3 UR8, UPT, UPT, UR8, 0x180, URZ ;  /* 0x0000018008087890 */ /* 0x000fe2000fffe0ff */
[----:B------:R2:W-:Y:S01]  /*2ea0*/  @!P2 SYNCS.ARRIVE.TRANS64.RED RZ, [R2+URZ], R5 ;  /* 0x0000000502ffa9a7 */ /* 0x0005e200080004ff */
[----:B------:R-:W-:Y:S01]  /*2eb0*/  UIADD3 UR4, UPT, UPT, UR5, 0x1, URZ ;  /* 0x0000000105047890 */ /* 0x000fe2000fffe0ff */
[----:B------:R-:W-:-:S03]  /*2ec0*/  VIADD R3, R3, 0x1 ;  /* 0x0000000103037836 */ /* 0x000fc60000000000 */
[----:B------:R-:W-:Y:S02]  /*2ed0*/  UISETP.NE.AND UP0, UPT, UR4, 0x2, UPT ;  /* 0x000000020400788c */ /* 0x000fe4000bf05270 */
[----:B------:R-:W-:Y:S01]  /*2ee0*/  ISETP.NE.AND P0, PT, R3, 0x2, PT ;  /* 0x000000020300780c */ /* 0x000fe20003f05270 */
[----:B------:R-:W-:Y:S06]  /*2ef0*/  UGETNEXTWORKID.BROADCAST [UR8], [UR9] ;  /* 0x00000000080073ca */ /* 0x000fec0008000100 */
[----:B------:R-:W-:Y:S02]  /*2f00*/  USEL UR7, URZ, 0x1, UP0 ;  /* 0x00000001ff077887 */ /* 0x000fe40008000000 */
[----:B------:R-:W-:-:S04]  /*2f10*/  USEL UR5, UR4, URZ, UP0 ;  /* 0x000000ff04057287 */ /* 0x000fc80008000000 */
[----:B------:R-:W-:Y:S02]  /*2f20*/  LOP3.LUT R11, R11, UR7, RZ, 0x3c, !PT ;  /* 0x000000070b0b7c12 */ /* 0x000fe4000f8e3cff */
[----:B--2---:R-:W-:-:S04]  /*2f30*/  SHF.L.U32 R5, R9, 0x1f, RZ ;  /* 0x0000001f09057819 */ /* 0x004fc800000006ff */
[----:B------:R-:W2:Y:S02]  /*2f40*/  SYNCS.PHASECHK.TRANS64.TRYWAIT P1, [R0+URZ+0xf0], R5 ;  /* 0x0000f005000075a7 */ /* 0x000ea400080211ff */
[----:B--2---:R-:W-:Y:S05]  /*2f50*/  @!P1 BRA `(.L_x_53) ;  /* 0x0000006400009947 */ /* 0x004fea0003800000 */
.L_x_137:
[----:B------:R-:W-:Y:S01]  /*2f60*/  LEA R4, R10, UR6, 0x4 ;  /* 0x000000060a047c11 */ /* 0x000fe2000f8e20ff */
[----:B--2---:R-:W-:Y:S01]  /*2f70*/  VIADD R0, R0, 0x100 ;  /* 0x0000010000007836 */ /* 0x004fe20000000000 */
[----:B------:R-:W-:Y:S01]  /*2f80*/  SEL R3, R3, RZ, P0 ;  /* 0x000000ff03037207 */ /* 0x000fe20000000000 */
[----:B------:R-:W-:-:S03]  /*2f90*/  VIADD R10, R10, 0x1 ;  /* 0x000000010a0a7836 */ /* 0x000fc60000000000 */
[----:B------:R-:W2:Y:S01]  /*2fa0*/  LDS.128 R4, [R4+0x180] ;  /* 0x0001800004047984 */ /* 0x000ea20000000c00 */
[----:B------:R-:W-:Y:S02]  /*2fb0*/  PRMT R0, RZ, 0x654, R0 ;  /* 0x00000654ff007816 */ /* 0x000fe40000000000 */
[C---:B------:R-:W-:Y:S01]  /*2fc0*/  ISETP.NE.AND P1, PT, R10.reuse, 0x2, PT ;  /* 0x000000020a00780c */ /* 0x040fe20003f25270 */
[----:B------:R-:W-:Y:S01]  /*2fd0*/  @!PT LDS RZ, [RZ] ;  /* 0x00000000fffff984 */ /* 0x000fe20000000800 */
[----:B------:R-:W-:Y:S01]  /*2fe0*/  @!PT LDS RZ, [RZ] ;  /* 0x00000000fffff984 */ /* 0x000fe20000000800 */
[----:B------:R-:W-:Y:S01]  /*2ff0*/  @!PT LDS RZ, [RZ] ;  /* 0x00000000fffff984 */ /* 0x000fe20000000800 */
[----:B------:R-:W-:Y:S01]  /*3000*/  @!PT LDS RZ, [RZ] ;  /* 0x00000000fffff984 */ /* 0x000fe20000000800 */
[----:B------:R3:W-:Y:S06]  /*3010*/  MEMBAR.ALL.CTA ;  /* 0x0000000000007992 */ /* 0x0007ec0000008000 */
[----:B---3--:R-:W3:Y:S01]  /*3020*/  FENCE.VIEW.ASYNC.S ;  /* 0x00000000000073c6 */ /* 0x008ee20000000000 */
[----:B------:R-:W-:Y:S01]  /*3030*/  SEL R10, R10, RZ, P1 ;  /* 0x000000ff0a0a7207 */ /* 0x000fe20000800000 */
[----:B---3--:R3:W-:Y:S01]  /*3040*/  SYNCS.ARRIVE.TRANS64.RED.A1T0 RZ, [R0+URZ], RZ ;  /* 0x000000ff00ff79a7 */ /* 0x0087e200081004ff */
[----:B--2---:R-:W-:-:S02]  /*3050*/  LOP3.LUT P3, RZ, R6, 0x1, RZ, 0xc0, !PT ;  /* 0x0000000106ff7812 */ /* 0x004fc4000786c0ff */
[----:B------:R-:W-:-:S04]  /*3060*/  SEL R5, RZ, 0x1, P0 ;  /* 0x00000001ff057807 */ /* 0x000fc80000000000 */
[----:B------:R-:W-:Y:S02]  /*3070*/  LOP3.LUT R8, R8, R5, RZ, 0x3c, !PT ;  /* 0x0000000508087212 */ /* 0x000fe400078e3cff */
[----:B---3--:R-:W-:-:S04]  /*3080*/  SEL R0, RZ, 0x1, P1 ;  /* 0x00000001ff007807 */ /* 0x008fc80000800000 */
[----:B------:R-:W-:Y:S01]  /*3090*/  LOP3.LUT R9, R9, R0, RZ, 0x3c, !PT ;  /* 0x0000000009097212 */ /* 0x000fe200078e3cff */
[----:B------:R-:W-:Y:S06]  /*30a0*/  @P3 BRA `(.L_x_54) ;  /* 0xfffffffc002c3947 */ /* 0x000fec000383ffff */
[----:B------:R-:W-:Y:S01]  /*30b0*/  ULEA UR4, UR5, UR6, 0x3 ;  /* 0x0000000605047291 */ /* 0x000fe2000f8e18ff */
[----:B------:R-:W-:-:S08]  /*30c0*/  SHF.L.U32 R3, R11, 0x1f, RZ ;  /* 0x0000001f0b037819 */ /* 0x000fd000000006ff */
[----:B------:R-:W2:Y:S02]  /*30d0*/  SYNCS.PHASECHK.TRANS64 P0, [UR4+0x100], R3 ;  /* 0x00010003ff0075a7 */ /* 0x000ea40008001004 */
[----:B--2---:R-:W-:Y:S05]  /*30e0*/  @P0 BRA `(.L_x_55) ;  /* 0x0000000000080947 */ /* 0x004fea0003800000 */
[----:B------:R-:W2:Y:S02]  /*30f0*/  SYNCS.PHASECHK.TRANS64.TRYWAIT P0, [UR4+0x100], R3 ;  /* 0x00010003ff0075a7 */ /* 0x000ea40008001104 */
[----:B--2---:R-:W-:Y:S05]  /*3100*/  @!P0 BRA `(.L_x_56) ;  /* 0x0000006000a88947 */ /* 0x004fea0003800000 */
.L_x_55:
[----:B------:R-:W-:-:S04]  /*3110*/  UIADD3 UR7, UPT, UPT, UR5, 0x1, URZ ;  /* 0x0000000105077890 */ /* 0x000fc8000fffe0ff */
[----:B------:R-:W-:-:S04]  /*3120*/  UISETP.NE.AND UP0, UPT, UR7, 0x2, UPT ;  /* 0x000000020700788c */ /* 0x000fc8000bf05270 */
[----:B------:R-:W-:Y:S02]  /*3130*/  USEL UR8, URZ, 0x1, UP0 ;  /* 0x00000001ff087887 */ /* 0x000fe40008000000 */
[----:B------:R-:W-:-:S04]  /*3140*/  USEL UR7, UR7, URZ, UP0 ;  /* 0x000000ff07077287 */ /* 0x000fc80008000000 */
[----:B------:R-:W-:Y:S01]  /*3150*/  ULEA UR7, UR7, UR6, 0x3 ;  /* 0x0000000607077291 */ /* 0x000fe2000f8e18ff */
[----:B--2---:R-:W-:-:S04]  /*3160*/  LOP3.LUT R3, R11, UR8, RZ, 0x3c, !PT ;  /* 0x000000080b037c12 */ /* 0x004fc8000f8e3cff */
[----:B------:R-:W-:-:S04]  /*3170*/  SHF.L.U32 R0, R3, 0x1f, RZ ;  /* 0x0000001f03007819 */ /* 0x000fc800000006ff */
[----:B------:R-:W2:Y:S02]  /*3180*/  SYNCS.PHASECHK.TRANS64 P0, [UR7+0x100], R0 ;  /* 0x00010000ff0075a7 */ /* 0x000ea40008001007 */
[----:B-12---:R-:W-:Y:S05]  /*3190*/  @P0 EXIT ;  /* 0x000000000000094d */ /* 0x006fea0003800000 */
[----:B------:R-:W-:Y:S02]  /*31a0*/  SHF.L.U32 R3, R3, 0x1f, RZ ;  /* 0x0000001f03037819 */ /* 0x000fe400000006ff */
[----:B------:R-:W-:-:S07]  /*31b0*/  MOV R0, UR7 ;  /* 0x0000000700007c02 */ /* 0x000fce0008000f00 */
.L_x_57:
[----:B-1----:R1:W2:Y:S02]  /*31c0*/  SYNCS.PHASECHK.TRANS64.TRYWAIT P0, [R0+URZ+0x100], R3 ;  /* 0x00010003000075a7 */ /* 0x0022a400080011ff */
[----:B--2---:R-:W-:Y:S05]  /*31d0*/  @!P0 NANOSLEEP.SYNCS 0x989680 ;  /* 0x009896800000895d */ /* 0x004fea0003900000 */
[----:B------:R-:W2:Y:S02]  /*31e0*/  @!P0 SYNCS.PHASECHK.TRANS64 P0, [R0+URZ+0x100], R3 ;  /* 0x00010003000085a7 */ /* 0x000ea400080010ff */
[----:B--2---:R-:W-:Y:S05]  /*31f0*/  @P0 EXIT ;  /* 0x000000000000094d */ /* 0x004fea0003800000 */
[----:B------:R-:W-:Y:S05]  /*3200*/  BRA `(.L_x_57) ;  /* 0xfffffffc00ec7947 */ /* 0x000fea000383ffff */
.L_x_50:
[----:B------:R-:W-:-:S09]  /*3210*/  UISETP.NE.AND UP0, UPT, UR22, URZ, UPT ;  /* 0x000000ff1600728c */ /* 0x000fd2000bf05270 */
[----:B------:R-:W-:Y:S05]  /*3220*/  BRA.U UP0, `(.L_x_58) ;  /* 0x0000000d007c7547 */ /* 0x000fea000b800000 */
[----:B------:R-:W-:Y:S01]  /*3230*/  UMOV UR4, 0x40 ;  /* 0x0000004000047882 */ /* 0x000fe20000000000 */
[----:B------:R-:W-:Y:S01]  /*3240*/  NOP ;  /* 0x0000000000007918 */ /* 0x000fe20000000000 */
[----:B------:R-:W-:-:S03]  /*3250*/  ULEA UR6, UR5, UR4, 0x18 ;  /* 0x0000000405067291 */ /* 0x000fc6000f8ec0ff */
[----:B------:R-:W-:Y:S02]  /*3260*/  UMOV UR4, 0x400 ;  /* 0x0000040000047882 */ /* 0x000fe40000000000 */
[----:B------:R-:W-:-:S04]  /*3270*/  ULEA UR5, UR5, UR4, 0x18 ;  /* 0x0000000405057291 */ /* 0x000fc8000f8ec0ff */
[----:B------:R-:W2:Y:S02]  /*3280*/  LDS.U8 R0, [UR6+0x1c] ;  /* 0x00001c06ff007984 */ /* 0x000ea40008000000 */
[----:B--2---:R-:W-:-:S13]  /*3290*/  ISETP.NE.AND P0, PT, R0, RZ, PT ;  /* 0x000000ff0000720c */ /* 0x004fda0003f05270 */
[----:B------:R-:W-:Y:S05]  /*32a0*/  @P0 BRA `(.L_x_59) ;  /* 0x0000000000580947 */ /* 0x000fea0003800000 */
[----:B------:R-:W-:-:S13]  /*32b0*/  ELECT P0, URZ, PT ;  /* 0x0000000000ff782f */ /* 0x000fda0003800000 */
[----:B------:R-:W-:Y:S05]  /*32c0*/  @!P0 BRA `(.L_x_60) ;  /* 0x0000000000608947 */ /* 0x000fea0003800000 */
[----:B------:R-:W-:Y:S01]  /*32d0*/  UMOV UR4, 0x10 ;  /* 0x0000001000047882 */ /* 0x000fe20000000000 */
[----:B------:R-:W-:Y:S01]  /*32e0*/  HFMA2 R0, -RZ, RZ, 0, 5.9604644775390625e-08 ;  /* 0x00000001ff007431 */ /* 0x000fe200000001ff */
[----:B------:R-:W-:-:S03]  /*32f0*/  MOV R2, 0xffff ;  /* 0x0000ffff00027802 */ /* 0x000fc60000000f00 */
[----:B------:R-:W-:Y:S04]  /*3300*/  DEPBAR.LE SB2, 0x36 ;  /* 0x0000ad800000791a */ /* 0x000fe80000000000 */
[----:B------:R-:W2:Y:S02]  /*3310*/  UTCATOMSWS.FIND_AND_SET.ALIGN UP0, UR4, UR4 ;  /* 0x00000004000475e3 */ /* 0x000ea40008000800 */
[----:B--2---:R-:W-:Y:S01]  /*3320*/  MOV R3, UR4 ;  /* 0x0000000400037c02 */ /* 0x004fe20008000f00 */
[----:B------:R-:W-:Y:S06]  /*3330*/  BRA.U UP0, `(.L_x_61) ;  /* 0x0000000100187547 */ /* 0x000fec000b800000 */
.L_x_62:
[----:B------:R-:W-:Y:S05]  /*3340*/  NANOSLEEP 0x64 ;  /* 0x000000640000795d */ /* 0x000fea0003800000 */
[----:B------:R-:W-:-:S05]  /*3350*/  UMOV UR4, 0x10 ;  /* 0x0000001000047882 */ /* 0x000fca0000000000 */
[----:B------:R-:W-:Y:S04]  /*3360*/  DEPBAR.LE SB2, 0x36 ;  /* 0x0000ad800000791a */ /* 0x000fe80000000000 */
[----:B------:R-:W2:Y:S02]  /*3370*/  UTCATOMSWS.FIND_AND_SET.ALIGN UP0, UR4, UR4 ;  /* 0x00000004000475e3 */ /* 0x000ea40008000800 */
[----:B--2---:R-:W-:Y:S01]  /*3380*/  MOV R3, UR4 ;  /* 0x0000000400037c02 */ /* 0x004fe20008000f00 */
[----:B------:R-:W-:Y:S05]  /*3390*/  BRA.U !UP0, `(.L_x_62) ;  /* 0xfffffffd08e87547 */ /* 0x000fea000b83ffff */
.L_x_61:
[-C--:B------:R-:W-:Y:S02]  /*33a0*/  SHF.L.U32 R2, R2, R3.reuse, RZ ;  /* 0x0000000302027219 */ /* 0x080fe400000006ff */
[----:B------:R-:W-:Y:S01]  /*33b0*/  SHF.L.U32 R0, R0, R3, RZ ;  /* 0x0000000300007219 */ /* 0x000fe200000006ff */
[----:B------:R-:W-:Y:S02]  /*33c0*/  IMAD.SHL.U32 R3, R3, 0x20, RZ ;  /* 0x0000002003037824 */ /* 0x000fe400078e00ff */
[----:B------:R2:W-:Y:S04]  /*33d0*/  ATOMS.OR RZ, [UR6+0x14], R2 ;  /* 0x00001402ffff798c */ /* 0x0005e8000b000006 */
[----:B------:R2:W-:Y:S04]  /*33e0*/  ATOMS.OR RZ, [UR6+0x18], R0 ;  /* 0x00001800ffff798c */ /* 0x0005e8000b000006 */
[----:B------:R2:W-:Y:S01]  /*33f0*/  STS [UR5+0x1a0], R3 ;  /* 0x0001a003ff007988 */ /* 0x0005e20008000805 */
[----:B------:R-:W-:Y:S05]  /*3400*/  BRA `(.L_x_60) ;  /* 0x0000000000107947 */ /* 0x000fea0003800000 */
.L_x_59:
[----:B------:R-:W-:Y:S02]  /*3410*/  MOV R0, 0xffffffff ;  /* 0xffffffff00007802 */ /* 0x000fe40000000f00 */
[----:B------:R-:W-:-:S03]  /*3420*/  MOV R2, 0x3450 ;  /* 0x0000345000027802 */ /* 0x000fc60000000f00 */
[----:B------:R2:W-:Y:S04]  /*3430*/  STS [UR5+0x1a0], R0 ;  /* 0x0001a000ff007988 */ /* 0x0005e80008000805 */
[----:B-12---:R-:W-:Y:S05]  /*3440*/  CALL.REL.NOINC `($__internal_1_$__cuda_sm10x_tcgen05_guardrail_trap_phase_invalid_during_alloc) ;  /* 0x00000064002c7944 */ /* 0x006fea0003c00000 */
.L_x_60:
[----:B------:R-:W-:Y:S05]  /*3450*/  WARPSYNC.ALL ;  /* 0x0000000000007948 */ /* 0x000fea0003800000 */
[----:B------:R-:W3:Y:S01]  /*3460*/  S2UR UR4, SR_CgaCtaId ;  /* 0x00000000000479c3 */ /* 0x000ee20000008800 */
[----:B------:R-:W-:Y:S01]  /*3470*/  UMOV UR18, 0x400 ;  /* 0x0000040000127882 */ /* 0x000fe20000000000 */
[----:B------:R-:W-:-:S06]  /*3480*/  NOP ;  /* 0x0000000000007918 */ /* 0x000fcc0000000000 */
[----:B------:R-:W-:Y:S06]  /*3490*/  BAR.ARV 0x6, 0xa0 ;  /* 0x0182800000007b1d */ /* 0x000fec0000002000 */
[----:B------:R-:W4:Y:S01]  /*34a0*/  LDCU UR5, c[0x0][0x38c] ;  /* 0x00007180ff0577ac */ /* 0x000f220008000800 */
[----:B------:R-:W-:Y:S01]  /*34b0*/  IMAD.MOV.U32 R11, RZ, RZ, 0x1 ;  /* 0x00000001ff0b7424 */ /* 0x000fe200078e00ff */
[----:B------:R-:W-:Y:S01]  /*34c0*/  CS2R R8, SRZ ;  /* 0x0000000000087805 */ /* 0x000fe2000001ff00 */
[----:B------:R-:W-:Y:S01]  /*34d0*/  IMAD.MOV.U32 R10, RZ, RZ, RZ ;  /* 0x000000ffff0a7224 */ /* 0x000fe200078e00ff */
[----:B------:R-:W5:Y:S01]  /*34e0*/  LDCU UR7, c[0x0][0x38c] ;  /* 0x00007180ff0777ac */ /* 0x000f620008000800 */
[----:B------:R-:W-:Y:S01]  /*34f0*/  UMOV UR22, URZ ;  /* 0x000000ff00167c82 */ /* 0x000fe20008000000 */
[----:B------:R-:W-:Y:S01]  /*3500*/  UMOV UR14, URZ ;  /* 0x000000ff000e7c82 */ /* 0x000fe20008000000 */
[----:B---3--:R-:W-:Y:S01]  /*3510*/  ULEA UR18, UR4, UR18, 0x18 ;  /* 0x0000001204127291 */ /* 0x008fe2000f8ec0ff */
[----:B------:R-:W-:Y:S01]  /*3520*/  UMOV UR26, 0x0 ;  /* 0x00000000001a7882 */ /* 0x000fe20000000000 */
[----:B------:R-:W-:-:S02]  /*3530*/  UMOV UR27, 0x81c04a0 ;  /* 0x081c04a0001b7882 */ /* 0x000fc40000000000 */
[----:B------:R-:W-:Y:S01]  /*3540*/  UIADD3 UR6, UPT, UPT, UR18, 0x21280, URZ ;  /* 0x0002128012067890 */ /* 0x000fe2000fffe0ff */
[----:B------:R-:W-:Y:S01]  /*3550*/  UMOV UR24, 0x0 ;  /* 0x0000000000187882 */ /* 0x000fe20000000000 */
[----:B------:R-:W-:Y:S01]  /*3560*/  UMOV UR25, 0x81c04a0 ;  /* 0x081c04a000197882 */ /* 0x000fe20000000000 */
[----:B----4-:R-:W-:Y:S02]  /*3570*/  UIADD3 UR5, UPT, UPT, UR5, 0x3f, URZ ;  /* 0x0000003f05057890 */ /* 0x010fe4000fffe0ff */
[----:B--2---:R-:W2:Y:S02]  /*3580*/  LDS R0, [UR18+0x1a0] ;  /* 0x0001a012ff007984 */ /* 0x004ea40008000800 */
[----:B------:R-:W-:Y:S02]  /*3590*/  USHF.R.S32.HI UR4, URZ, 0x1f, UR5 ;  /* 0x0000001fff047899 */ /* 0x000fe40008011405 */
[----:B-----5:R-:W-:Y:S02]  /*35a0*/  UISETP.GE.AND UP4, UPT, UR7, 0x1, UPT ;  /* 0x000000010700788c */ /* 0x020fe4000bf86270 */
[----:B------:R-:W-:-:S02]  /*35b0*/  ULEA.HI UR4, UR4, UR5, URZ, 0x6 ;  /* 0x0000000504047291 */ /* 0x000fc4000f8f30ff */
[----:B------:R-:W-:Y:S02]  /*35c0*/  UIADD3 UR5, UPT, UPT, UR18, 0x7280, URZ ;  /* 0x0000728012057890 */ /* 0x000fe4000fffe0ff */
[----:B------:R-:W-:Y:S02]  /*35d0*/  USHF.R.S32.HI UR23, URZ, 0x6, UR4 ;  /* 0x00000006ff177899 */ /* 0x000fe40008011404 */
[----:B------:R-:W-:Y:S02]  /*35e0*/  USHF.R.U32.HI UR5, URZ, 0x4, UR5 ;  /* 0x00000004ff057899 */ /* 0x000fe40008011605 */
[----:B------:R-:W-:Y:S02]  /*35f0*/  USHF.R.U32.HI UR4, URZ, 0x4, UR6 ;  /* 0x00000004ff047899 */ /* 0x000fe40008011606 */
[----:B------:R-:W-:Y:S02]  /*3600*/  UISETP.LT.AND UP0, UPT, UR23, 0x1, UPT ;  /* 0x000000011700788c */ /* 0x000fe4000bf01270 */
[----:B------:R-:W-:-:S02]  /*3610*/  ULOP3.LUT UR5, UR5, 0x3fff, URZ, 0xc0, !UPT ;  /* 0x00003fff05057892 */ /* 0x000fc4000f8ec0ff */
[----:B------:R-:W-:Y:S02]  /*3620*/  ULOP3.LUT UR4, UR4, 0x3fff, URZ, 0xc0, !UPT ;  /* 0x00003fff04047892 */ /* 0x000fe4000f8ec0ff */
[----:B------:R-:W-:Y:S02]  /*3630*/  USEL UR28, UR23, 0x1, !UP0 ;  /* 0x00000001171c7887 */ /* 0x000fe4000c000000 */
[----:B------:R-:W-:Y:S02]  /*3640*/  ULOP3.LUT UR20, UR5, 0x10000, URZ, 0xfc, !UPT ;  /* 0x0001000005147892 */ /* 0x000fe4000f8efcff */
[----:B------:R-:W-:Y:S02]  /*3650*/  ULOP3.LUT UR4, UR4, 0x10000, URZ, 0xfc, !UPT ;  /* 0x0001000004047892 */ /* 0x000fe4000f8efcff */
[----:B------:R-:W-:Y:S01]  /*3660*/  UIADD3 UR28, UPT, UPT, -UR28, URZ, URZ ;  /* 0x000000ff1c1c7290 */ /* 0x000fe2000fffe1ff */
[----:B--2---:R-:W-:-:S15]  /*3670*/  R2UR UR29, R0 ;  /* 0x00000000001d72ca */ /* 0x004fde00000e0000 */
.L_x_69:
[----:B------:R-:W-:Y:S02]  /*3680*/  LEA R0, R10, UR18, 0x3 ;  /* 0x000000120a007c11 */ /* 0x000fe4000f8e18ff */
[----:B------:R-:W-:Y:S02]  /*3690*/  SHF.L.U32 R5, R9, 0x1f, RZ ;  /* 0x0000001f09057819 */ /* 0x000fe400000006ff */
[----:B------:R-:W-:Y:S01]  /*36a0*/  PLOP3.LUT P0, PT, PT, PT, UP4, 0x80, 0x8 ;  /* 0x000000000008781c */ /* 0x000fe20003f0f048 */
[----:B------:R-:W-:Y:S01]  /*36b0*/  VIADD R3, R0, 0x100 ;  /* 0x0000010000037836 */ /* 0x000fe20000000000 */
[----:B--2---:R-:W2:Y:S02]  /*36c0*/  SYNCS.PHASECHK.TRANS64.TRYWAIT P1, [R0+URZ+0xf0], R5 ;  /* 0x0000f005000075a7 */ /* 0x004ea400080211ff */
[----:B--2-4-:R-:W-:Y:S09]  /*36d0*/  @!P1 BRA `(.L_x_63) ;  /* 0x0000005c004c9947 */ /* 0x014ff20003800000 */
.L_x_139:
[----:B------:R-:W-:Y:S01]  /*36e0*/  LEA R4, R10, UR18, 0x4 ;  /* 0x000000120a047c11 */ /* 0x000fe2000f8e20ff */
[----:B------:R-:W-:Y:S01]  /*36f0*/  @UP4 ULEA UR5, UR14, UR18, 0x3 ;  /* 0x000000120e054291 */ /* 0x000fe2000f8e18ff */
[----:B------:R-:W-:Y:S01]  /*3700*/  PLOP3.LUT P2, PT, PT, PT, PT, 0x80, 0x8 ;  /* 0x000000000008781c */ /* 0x000fe20003f4f070 */
[----:B------:R-:W-:Y:S01]  /*3710*/  ULEA UR21, UR22, UR18, 0x3 ;  /* 0x0000001216157291 */ /* 0x000fe2000f8e18ff */
[----:B------:R-:W-:Y:S01]  /*3720*/  PRMT R3, RZ, 0x654, R3 ;  /* 0x00000654ff037816 */ /* 0x000fe20000000003 */
[----:B------:R-:W-:Y:S01]  /*3730*/  UIMAD UR19, UR22, 0x70, UR29 ;  /* 0x00000070161378a4 */ /* 0x000fe2000f8e021d */
[----:B--2---:R-:W2:Y:S01]  /*3740*/  LDS.128 R4, [R4+0x180] ;  /* 0x0001800004047984 */ /* 0x004ea20000000c00 */
[----:B------:R-:W-:Y:S02]  /*3750*/  @P0 SHF.L.U32 R2, R8, 0x1f, RZ ;  /* 0x0000001f08020819 */ /* 0x000fe400000006ff */
[----:B------:R-:W-:Y:S01]  /*3760*/  SHF.L.U32 R0, R11, 0x1f, RZ ;  /* 0x0000001f0b007819 */ /* 0x000fe200000006ff */
[----:B------:R-:W-:Y:S01]  /*3770*/  @!PT LDS RZ, [RZ] ;  /* 0x00000000fffff984 */ /* 0x000fe20000000800 */
[----:B------:R-:W-:Y:S01]  /*3780*/  @!PT LDS RZ, [RZ] ;  /* 0x00000000fffff984 */ /* 0x000fe20000000800 */
[----:B------:R-:W-:Y:S01]  /*3790*/  @!PT LDS RZ, [RZ] ;  /* 0x00000000fffff984 */ /* 0x000fe20000000800 */
[----:B------:R-:W-:Y:S01]  /*37a0*/  @!PT LDS RZ, [RZ] ;  /* 0x00000000fffff984 */ /* 0x000fe20000000800 */
[----:B------:R3:W-:Y:S06]  /*37b0*/  MEMBAR.ALL.CTA ;  /* 0x0000000000007992 */ /* 0x0007ec0000008000 */
[----:B---3--:R-:W3:Y:S02]  /*37c0*/  FENCE.VIEW.ASYNC.S ;  /* 0x00000000000073c6 */ /* 0x008ee40000000000 */
[----:B---3--:R3:W-:Y:S01]  /*37d0*/  SYNCS.ARRIVE.TRANS64.RED.A1T0 RZ, [R3+URZ], RZ ;  /* 0x000000ff03ff79a7 */ /* 0x0087e200081004ff */
[----:B------:R3:W4:Y:S01]  /*37e0*/  @P0 SYNCS.PHASECHK.TRANS64.TRYWAIT P2, [UR5], R2 ;  /* 0x00000002ff0005a7 */ /* 0x0007220008041105 */
[----:B--2---:R-:W-:Y:S01]  /*37f0*/  LOP3.LUT P1, RZ, R6, 0x1, RZ, 0xc0, !PT ;  /* 0x0000000106ff7812 */ /* 0x004fe2000782c0ff */
[----:B------:R-:W2:Y:S02]  /*3800*/  SYNCS.PHASECHK.TRANS64.TRYWAIT P0, [UR21+0x130], R0 ;  /* 0x00013000ff0075a7 */ /* 0x000ea40008001115 */
[----:B--234-:R-:W-:Y:S10]  /*3810*/  @!P0 BRA `(.L_x_64) ;  /* 0x0000005c00108947 */ /* 0x01cff40003800000 */
.L_x_141:
[----:B------:R-:W-:Y:S01]  /*3820*/  IADD3 R10, PT, PT, R10, 0x1, RZ ;  /* 0x000000010a0a7810 */ /* 0x000fe20007ffe0ff */
[----:B------:R-:W-:Y:S06]  /*3830*/  BRA.U !UP4, `(.L_x_65) ;  /* 0x000000010c987547 */ /* 0x000fec000b800000 */
[----:B------:R-:W-:Y:S01]  /*3840*/  UPLOP3.LUT UP2, UPT, UPT, UPT, UPT, 0x40, 0x4 ;  /* 0x000000000004789c */ /* 0x000fe20003f4e870 */
[----:B------:R-:W-:Y:S01]  /*3850*/  UMOV UR16, UR28 ;  /* 0x0000001c00107c82 */ /* 0x000fe20008000000 */
[----:B------:R-:W-:Y:S01]  /*3860*/  UMOV UR15, UR23 ;  /* 0x00000017000f7c82 */ /* 0x000fe20008000000 */
[----:B------:R-:W-:-:S08]  /*3870*/  UMOV UR5, UR14 ;  /* 0x0000000e00057c82 */ /* 0x000fd00008000000 */
.L_x_68:
[----:B------:R-:W-:Y:S02]  /*3880*/  UIADD3 UR16, UPT, UPT, UR16, 0x1, URZ ;  /* 0x0000000110107890 */ /* 0x000fe4000fffe0ff */
[----:B---3--:R-:W-:Y:S02]  /*3890*/  ULEA UR7, UR5, UR18, 0x3 ;  /* 0x0000001205077291 */ /* 0x008fe4000f8e18ff */
[----:B------:R-:W-:Y:S01]  /*38a0*/  UISETP.NE.AND UP3, UPT, UR16, URZ, UPT ;  /* 0x000000ff1000728c */ /* 0x000fe2000bf65270 */
[----:B----4-:R-:W-:Y:S10]  /*38b0*/  @P2 BRA `(.L_x_66) ;  /* 0x00000000000c2947 */ /* 0x010ff40003800000 */
[----:B--2---:R-:W-:Y:S04]  /*38c0*/  SHF.L.U32 R3, R8, 0x1f, RZ ;  /* 0x0000001f08037819 */ /* 0x004fe800000006ff */
[----:B------:R-:W2:Y:S02]  /*38d0*/  SYNCS.PHASECHK.TRANS64.TRYWAIT P0, [UR7], R3 ;  /* 0x00000003ff0075a7 */ /* 0x000ea40008001107 */
[----:B--2---:R-:W-:Y:S05]  /*38e0*/  @!P0 BRA `(.L_x_67) ;  /* 0x0000005800f48947 */ /* 0x004fea0003800000 */
.L_x_66:
[----:B------:R-:W-:Y:S01]  /*38f0*/  UISETP.NE.AND UP0, UPT, UR15, 0x1, UPT ;  /* 0x000000010f00788c */ /* 0x000fe2000bf05270 */
[----:B------:R-:W-:Y:S01]  /*3900*/  PLOP3.LUT P2, PT, PT, PT, PT, 0x80, 0x8 ;  /* 0x000000000008781c */ /* 0x000fe20003f4f070 */
[----:B------:R-:W-:Y:S02]  /*3910*/  UIADD3 UR6, UPT, UPT, UR5, 0x1, URZ ;  /* 0x0000000105067890 */ /* 0x000fe4000fffe0ff */
[----:B------:R-:W-:Y:S02]  /*3920*/  UIADD3 UR17, UPT, UPT, UR7, 0x68, URZ ;  /* 0x0000006807117890 */ /* 0x000fe4000fffe0ff */
[----:B------:R-:W-:Y:S01]  /*3930*/  UISETP.NE.AND UP1, UPT, UR6, 0xd, UPT ;  /* 0x0000000d0600788c */ /* 0x000fe2000bf25270 */
[----:B------:R-:W-:Y:S01]  /*3940*/  PLOP3.LUT P0, PT, PT, PT, UP0, 0x80, 0x8 ;  /* 0x000000000008781c */ /* 0x000fe20003f0f008 */
[----:B------:R-:W-:Y:S02]  /*3950*/  UIADD3 UR15, UPT, UPT, UR15, -0x1, URZ ;  /* 0xffffffff0f0f7890 */ /* 0x000fe4000fffe0ff */
[----:B------:R-:W-:Y:S02]  /*3960*/  USEL UR8, URZ, 0x1, UP1 ;  /* 0x00000001ff087887 */ /* 0x000fe40008800000 */
[----:B------:R-:W-:Y:S01]  /*3970*/  USEL UR14, UR6, URZ, UP1 ;  /* 0x000000ff060e7287 */ /* 0x000fe20008800000 */
[----:B------:R-:W-:Y:S01]  /*3980*/  UMOV UR7, 0x80004020 ;  /* 0x8000402000077882 */ /* 0x000fe20000000000 */
[----:B------:R-:W-:Y:S02]  /*3990*/  UMOV UR9, 0x80004020 ;  /* 0x8000402000097882 */ /* 0x000fe40000000000 */
[----:B------:R-:W-:Y:S01]  /*39a0*/  @UP0 ULEA UR6, UR14, UR18, 0x3 ;  /* 0x000000120e060291 */ /* 0x000fe2000f8e18ff */
[----:B------:R-:W-:Y:S01]  /*39b0*/  LOP3.LUT R8, R8, UR8, RZ, 0x3c, !PT ;  /* 0x0000000808087c12 */ /* 0x000fe2000f8e3cff */
[----:B------:R-:W-:Y:S01]  /*39c0*/  ULEA UR8, UR5, UR20, 0x9 ;  /* 0x0000001405087291 */ /* 0x000fe2000f8e48ff */
[----:B------:R-:W-:Y:S02]  /*39d0*/  UMOV UR13, 0x80004020 ;  /* 0x80004020000d7882 */ /* 0x000fe40000000000 */
[----:B--2---:R-:W-:Y:S01]  /*39e0*/  @P0 SHF.L.U32 R0, R8, 0x1f, RZ ;  /* 0x0000001f08000819 */ /* 0x004fe200000006ff */
[----:B------:R-:W-:Y:S01]  /*39f0*/  UIADD3 UR10, UPT, UPT, UR8, 0x2, URZ ;  /* 0x00000002080a7890 */ /* 0x000fe2000fffe0ff */
[----:B------:R-:W-:Y:S02]  /*3a00*/  UMOV UR11, 0x80004020 ;  /* 0x80004020000b7882 */ /* 0x000fe40000000000 */
[----:B------:R3:W4:Y:S01]  /*3a10*/  @P0 SYNCS.PHASECHK.TRANS64.TRYWAIT P2, [UR6], R0 ;  /* 0x00000000ff0005a7 */ /* 0x0007220008041106 */
[----:B------:R-:W-:Y:S03]  /*3a20*/  UIMAD UR6, UR5, 0x1c0, UR4 ;  /* 0x000001c0050678a4 */ /* 0x000fe6000f8e0204 */
[----:B------:R-:W-:Y:S01]  /*3a30*/  UMOV UR5, UR14 ;  /* 0x0000000e00057c82 */ /* 0x000fe20008000000 */
[----:B------:R-:W-:Y:S05]  /*3a40*/  UIADD3 UR12, UPT, UPT, UR6, 0x2, URZ ;  /* 0x00000002060c7890 */ /* 0x000fea000fffe0ff */
[----:B------:R3:W-:Y:S01]  /*3a50*/  UTCIMMA gdesc[UR8], gdesc[UR6], tmem[UR19], tmem[UR26], idesc[UR27], UP2 ;  /* 0x00ff1a06080075ea */ /* 0x0007e20009000113 */
[----:B------:R-:W-:Y:S03]  /*3a60*/  UPLOP3.LUT UP2, UPT, UPT, UPT, UPT, 0x80, 0x8 ;  /* 0x000000000008789c */ /* 0x000fe60003f4f070 */
[----:B------:R3:W-:Y:S01]  /*3a70*/  UTCIMMA gdesc[UR10], gdesc[UR12], tmem[UR19], tmem[UR24], idesc[UR25], UPT ;  /* 0x00ff180c0a0075ea */ /* 0x0007e2000b800113 */
[----:B------:R3:W-:Y:S01]  /*3a80*/  UTCBAR [UR17], URZ ;  /* 0x000000ff110073e9 */ /* 0x0007e200080000ff */
[----:B------:R-:W-:Y:S06]  /*3a90*/  BRA.U UP3, `(.L_x_68) ;  /* 0xfffffffd03787547 */ /* 0x000fec000b83ffff */
.L_x_65:
[----:B------:R-:W-:Y:S01]  /*3aa0*/  UIADD3 UR5, UPT, UPT, UR22, 0x1, URZ ;  /* 0x0000000116057890 */ /* 0x000fe2000fffe0ff */
[C---:B------:R-:W-:Y:S01]  /*3ab0*/  ISETP.NE.AND P0, PT, R10.reuse, 0x2, PT ;  /* 0x000000020a00780c */ /* 0x040fe20003f05270 */
[----:B---3--:R-:W-:Y:S02]  /*3ac0*/  UIADD3 UR6, UPT, UPT, UR21, 0x110, URZ ;  /* 0x0000011015067890 */ /* 0x008fe4000fffe0ff */
[----:B------:R-:W-:Y:S01]  /*3ad0*/  UISETP.NE.AND UP0, UPT, UR5, 0x4, UPT ;  /* 0x000000040500788c */ /* 0x000fe2000bf05270 */
[----:B--2---:R-:W-:Y:S02]  /*3ae0*/  SEL R0, RZ, 0x1, P0 ;  /* 0x00000001ff007807 */ /* 0x004fe40000000000 */
[----:B------:R-:W-:Y:S01]  /*3af0*/  SEL R10, R10, RZ, P0 ;  /* 0x000000ff0a0a7207 */ /* 0x000fe20000000000 */
[----:B------:R-:W-:Y:S01]  /*3b00*/  USEL UR7, URZ, 0x1, UP0 ;  /* 0x00000001ff077887 */ /* 0x000fe20008000000 */
[----:B------:R-:W-:Y:S01]  /*3b10*/  LOP3.LUT R9, R9, R0, RZ, 0x3c, !PT ;  /* 0x0000000009097212 */ /* 0x000fe200078e3cff */
[----:B------:R-:W-:Y:S01]  /*3b20*/  USEL UR22, UR5, URZ, UP0 ;  /* 0x000000ff05167287 */ /* 0x000fe20008000000 */
[----:B------:R2:W-:Y:S03]  /*3b30*/  UTCBAR [UR6], URZ ;  /* 0x000000ff060073e9 */ /* 0x0005e600080000ff */
[----:B------:R-:W-:Y:S01]  /*3b40*/  LOP3.LUT R11, R11, UR7, RZ, 0x3c, !PT ;  /* 0x000000070b0b7c12 */ /* 0x000fe2000f8e3cff */
[----:B------:R-:W-:Y:S07]  /*3b50*/  @P1 BRA `(.L_x_69) ;  /* 0xfffffff800c81947 */ /* 0x000fee000383ffff */
[----:B------:R-:W3:Y:S01]  /*3b60*/  S2UR UR8, SR_CgaCtaId ;  /* 0x00000000000879c3 */ /* 0x000ee20000008800 */
[----:B------:R-:W-:Y:S01]  /*3b70*/  ELECT P0, URZ, PT ;  /* 0x0000000000ff782f */ /* 0x000fe20003800000 */
[----:B------:R-:W-:Y:S01]  /*3b80*/  IMAD.MOV.U32 R0, RZ, RZ, 0x1 ;  /* 0x00000001ff007424 */ /* 0x000fe200078e00ff */
[----:B------:R-:W-:Y:S01]  /*3b90*/  UIADD3 UR18, UPT, UPT, UR18, 0x130, URZ ;  /* 0x0000013012127890 */ /* 0x000fe2000fffe0ff */
[----:B------:R-:W-:Y:S01]  /*3ba0*/  SHF.L.U32 R3, R11, 0x1f, RZ ;  /* 0x0000001f0b037819 */ /* 0x000fe200000006ff */
[----:B------:R-:W-:-:S03]  /*3bb0*/  UMOV UR4, 0x40 ;  /* 0x0000004000047882 */ /* 0x000fc60000000000 */
[----:B------:R-:W-:Y:S01]  /*3bc0*/  UVIRTCOUNT.DEALLOC.SMPOOL 0x80 ;  /* 0x000000800000784c */ /* 0x000fe20000000000 */
[----:B---3--:R-:W-:Y:S02]  /*3bd0*/  ULEA UR8, UR8, UR4, 0x18 ;  /* 0x0000000408087291 */ /* 0x008fe4000f8ec0ff */
[----:B------:R-:W-:-:S07]  /*3be0*/  ULEA UR4, UR22, UR18, 0x3 ;  /* 0x0000001216047291 */ /* 0x000fce000f8e18ff */
[----:B------:R3:W-:Y:S02]  /*3bf0*/  @P0 STS.U8 [UR8+0x1c], R0 ;  /* 0x00001c00ff000988 */ /* 0x0007e40008000008 */
[----:B------:R-:W5:Y:S02]  /*3c00*/  SYNCS.PHASECHK.TRANS64.TRYWAIT P0, [UR4], R3 ;  /* 0x00000003ff0075a7 */ /* 0x000f640008001104 */
[----:B---3-5:R-:W-:Y:S05]  /*3c10*/  @!P0 BRA `(.L_x_70) ;  /* 0x0000005800408947 */ /* 0x028fea0003800000 */
.L_x_144:
[----:B------:R-:W-:-:S04]  /*3c20*/  UIADD3 UR4, UPT, UPT, UR22, 0x1, URZ ;  /* 0x0000000116047890 */ /* 0x000fc8000fffe0ff */
[----:B------:R-:W-:-:S04]  /*3c30*/  UISETP.NE.AND UP0, UPT, UR4, 0x4, UPT ;  /* 0x000000040400788c */ /* 0x000fc8000bf05270 */
[----:B--2---:R-:W-:Y:S02]  /*3c40*/  USEL UR6, URZ, 0x1, UP0 ;  /* 0x00000001ff067887 */ /* 0x004fe40008000000 */
[----:B------:R-:W-:-:S04]  /*3c50*/  USEL UR4, UR4, URZ, UP0 ;  /* 0x000000ff04047287 */ /* 0x000fc80008000000 */
[----:B------:R-:W-:Y:S01]  /*3c60*/  ULEA UR5, UR4, UR18, 0x3 ;  /* 0x0000001204057291 */ /* 0x000fe2000f8e18ff */
[----:B------:R-:W-:-:S04]  /*3c70*/  LOP3.LUT R2, R11, UR6, RZ, 0x3c, !PT ;  /* 0x000000060b027c12 */ /* 0x000fc8000f8e3cff */
[----:B---3--:R-:W-:-:S04]  /*3c80*/  SHF.L.U32 R3, R2, 0x1f, RZ ;  /* 0x0000001f02037819 */ /* 0x008fc800000006ff */
[----:B------:R-:W2:Y:S02]  /*3c90*/  SYNCS.PHASECHK.TRANS64.TRYWAIT P0, [UR5], R3 ;  /* 0x00000003ff0075a7 */ /* 0x000ea40008001105 */
[----:B--2---:R-:W-:Y:S05]  /*3ca0*/  @!P0 BRA `(.L_x_71) ;  /* 0x0000005800348947 */ /* 0x004fea0003800000 */
.L_x_146:
[----:B------:R-:W-:-:S04]  /*3cb0*/  UIADD3 UR4, UPT, UPT, UR4, 0x1, URZ ;  /* 0x0000000104047890 */ /* 0x000fc8000fffe0ff */
[----:B------:R-:W-:-:S04]  /*3cc0*/  UISETP.NE.AND UP0, UPT, UR4, 0x4, UPT ;  /* 0x000000040400788c */ /* 0x000fc8000bf05270 */
[----:B------:R-:W-:Y:S02]  /*3cd0*/  USEL UR6, URZ, 0x1, UP0 ;  /* 0x00000001ff067887 */ /* 0x000fe40008000000 */
[----:B------:R-:W-:-:S04]  /*3ce0*/  USEL UR4, UR4, URZ, UP0 ;  /* 0x000000ff04047287 */ /* 0x000fc80008000000 */
[----:B------:R-:W-:Y:S01]  /*3cf0*/  ULEA UR5, UR4, UR18, 0x3 ;  /* 0x0000001204057291 */ /* 0x000fe2000f8e18ff */
[----:B------:R-:W-:-:S04]  /*3d00*/  LOP3.LUT R2, R2, UR6, RZ, 0x3c, !PT ;  /* 0x0000000602027c12 */ /* 0x000fc8000f8e3cff */
[----:B--2---:R-:W-:-:S04]  /*3d10*/  SHF.L.U32 R3, R2, 0x1f, RZ ;  /* 0x0000001f02037819 */ /* 0x004fc800000006ff */
[----:B------:R-:W2:Y:S02]  /*3d20*/  SYNCS.PHASECHK.TRANS64.TRYWAIT P0, [UR5], R3 ;  /* 0x00000003ff0075a7 */ /* 0x000ea40008001105 */
[----:B--2---:R-:W-:Y:S05]  /*3d30*/  @!P0 BRA `(.L_x_72) ;  /* 0x0000005800288947 */ /* 0x004fea0003800000 */
.L_x_148:
[----:B------:R-:W-:-:S04]  /*3d40*/  UIADD3 UR4, UPT, UPT, UR4, 0x1, URZ ;  /* 0x0000000104047890 */ /* 0x000fc8000fffe0ff */
[----:B------:R-:W-:-:S04]  /*3d50*/  UISETP.NE.AND UP0, UPT, UR4, 0x4, UPT ;  /* 0x000000040400788c */ /* 0x000fc8000bf05270 */
[----:B------:R-:W-:Y:S02]  /*3d60*/  USEL UR5, URZ, 0x1, UP0 ;  /* 0x00000001ff057887 */ /* 0x000fe40008000000 */
[----:B------:R-:W-:-:S04]  /*3d70*/  USEL UR4, UR4, URZ, UP0 ;  /* 0x000000ff04047287 */ /* 0x000fc80008000000 */
[----:B------:R-:W-:Y:S01]  /*3d80*/  ULEA UR4, UR4, UR18, 0x3 ;  /* 0x0000001204047291 */ /* 0x000fe2000f8e18ff */
[----:B--2---:R-:W-:-:S04]  /*3d90*/  LOP3.LUT R3, R2, UR5, RZ, 0x3c, !PT ;  /* 0x0000000502037c12 */ /* 0x004fc8000f8e3cff */
[----:B------:R-:W-:-:S04]  /*3da0*/  SHF.L.U32 R3, R3, 0x1f, RZ ;  /* 0x0000001f03037819 */ /* 0x000fc800000006ff */
[----:B------:R-:W2:Y:S02]  /*3db0*/  SYNCS.PHASECHK.TRANS64.TRYWAIT P0, [UR4], R3 ;  /* 0x00000003ff0075a7 */ /* 0x000ea40008001104 */
[----:B--2---:R-:W-:Y:S05]  /*3dc0*/  @!P0 BRA `(.L_x_73) ;  /* 0x00000058001c8947 */ /* 0x004fea0003800000 */
.L_x_150:
[----:B------:R-:W-:Y:S01]  /*3dd0*/  NOP ;  /* 0x0000000000007918 */ /* 0x000fe20000000000 */
[----:B--2---:R-:W2:Y:S01]  /*3de0*/  LDS R0, [UR8+0x14] ;  /* 0x00001408ff007984 */ /* 0x004ea20008000800 */
[----:B------:R-:W-:Y:S01]  /*3df0*/  ULOP3.LUT UR4, UR29, 0xffff, URZ, 0xc0, !UPT ;  /* 0x0000ffff1d047892 */ /* 0x000fe2000f8ec0ff */
[----:B------:R-:W-:Y:S01]  /*3e00*/  UMOV UR5, 0xffff ;  /* 0x0000ffff00057882 */ /* 0x000fe20000000000 */
[----:B------:R-:W-:Y:S02]  /*3e10*/  UMOV UR6, 0x1 ;  /* 0x0000000100067882 */ /* 0x000fe40000000000 */
[----:B------:R-:W-:-:S04]  /*3e20*/  USHF.R.U32.HI UR4, URZ, 0x5, UR4 ;  /* 0x00000005ff047899 */ /* 0x000fc80008011604 */
[----:B------:R-:W-:Y:S02]  /*3e30*/  USHF.L.U32 UR5, UR5, UR4, URZ ;  /* 0x0000000405057299 */ /* 0x000fe400080006ff */
[----:B------:R-:W-:-:S04]  /*3e40*/  USHF.L.U32 UR4, UR6, UR4, URZ ;  /* 0x0000000406047299 */ /* 0x000fc800080006ff */
[----:B--2---:R-:W-:-:S04]  /*3e50*/  LOP3.LUT R0, R0, UR5, RZ, 0xc0, !PT ;  /* 0x0000000500007c12 */ /* 0x004fc8000f8ec0ff */
[----:B------:R-:W-:-:S13]  /*3e60*/  ISETP.NE.AND P0, PT, R0, UR5, PT ;  /* 0x0000000500007c0c */ /* 0x000fda000bf05270 */
[----:B------:R-:W-:Y:S05]  /*3e70*/  @P0 BRA `(.L_x_74) ;  /* 0x0000000000580947 */ /* 0x000fea0003800000 */
[----:B------:R-:W2:Y:S02]  /*3e80*/  LDS R0, [UR8+0x18] ;  /* 0x00001808ff007984 */ /* 0x000ea40008000800 */
[----:B--2---:R-:W-:-:S04]  /*3e90*/  LOP3.LUT R0, R0, UR4, RZ, 0xc0, !PT ;  /* 0x0000000400007c12 */ /* 0x004fc8000f8ec0ff */
[----:B------:R-:W-:-:S13]  /*3ea0*/  ISETP.NE.AND P0, PT, R0, UR4, PT ;  /* 0x0000000400007c0c */ /* 0x000fda000bf05270 */
[----:B------:R-:W-:Y:S05]  /*3eb0*/  @P0 BRA `(.L_x_75) ;  /* 0x00000000003c0947 */ /* 0x000fea0003800000 */
[----:B------:R-:W2:Y:S01]  /*3ec0*/  S2R R2, SR_LANEID ;  /* 0x0000000000027919 */ /* 0x000ea20000000000 */
[----:B------:R-:W-:Y:S01]  /*3ed0*/  ULOP3.LUT UR5, URZ, UR5, URZ, 0x33, !UPT ;  /* 0x00000005ff057292 */ /* 0x000fe2000f8e33ff */
[----:B------:R-:W-:Y:S01]  /*3ee0*/  LOP3.LUT R4, RZ, UR4, RZ, 0x33, !PT ;  /* 0x00000004ff047c12 */ /* 0x000fe2000f8e33ff */
[----:B------:R-:W-:Y:S02]  /*3ef0*/  VOTEU.ANY UR4, UPT, PT ;  /* 0x0000000000047886 */ /* 0x000fe400038e0100 */
[----:B------:R-:W-:Y:S01]  /*3f00*/  UFLO.U32 UR4, UR4 ;  /* 0x00000004000472bd */ /* 0x000fe200080e0000 */
[----:B------:R-:W3:Y:S01]  /*3f10*/  REDUX UR6, R4 ;  /* 0x00000000040673c4 */ /* 0x000ee20000000000 */
[----:B------:R-:W-:-:S06]  /*3f20*/  IMAD.U32 R0, RZ, RZ, UR5 ;  /* 0x00000005ff007e24 */ /* 0x000fcc000f8e00ff */
[----:B------:R1:W-:Y:S01]  /*3f30*/  UTCATOMSWS.AND URZ, UR5 ;  /* 0x0000000500ff79e3 */ /* 0x0003e20008000000 */
[----:B------:R-:W5:Y:S01]  /*3f40*/  REDUX UR7, R0 ;  /* 0x00000000000773c4 */ /* 0x000f620000000000 */
[----:B--2---:R-:W-:Y:S01]  /*3f50*/  ISETP.EQ.U32.AND P0, PT, R2, UR4, PT ;  /* 0x0000000402007c0c */ /* 0x004fe2000bf02070 */
[----:B---3--:R-:W-:Y:S01]  /*3f60*/  IMAD.U32 R2, RZ, RZ, UR6 ;  /* 0x00000006ff027e24 */ /* 0x008fe2000f8e00ff */
[----:B-----5:R-:W-:-:S11]  /*3f70*/  MOV R3, UR7 ;  /* 0x0000000700037c02 */ /* 0x020fd60008000f00 */
[----:B------:R2:W-:Y:S04]  /*3f80*/  @P0 ATOMS.AND RZ, [UR8+0x14], R3 ;  /* 0x00001403ffff098c */ /* 0x0005e8000a800008 */
[----:B------:R2:W-:Y:S01]  /*3f90*/  @P0 ATOMS.AND RZ, [UR8+0x18], R2 ;  /* 0x00001802ffff098c */ /* 0x0005e2000a800008 */
[----:B-1----:R-:W-:Y:S05]  /*3fa0*/  BRA `(.L_x_76) ;  /* 0x0000000000147947 */ /* 0x002fea0003800000 */
.L_x_75:
[----:B------:R-:W-:Y:S02]  /*3fb0*/  MOV R2, 0x3fd0 ;  /* 0x00003fd000027802 */ /* 0x000fe40000000f00 */
[----:B-1--4-:R-:W-:Y:S05]  /*3fc0*/  CALL.REL.NOINC `($__internal_0_$__cuda_sm10x_tcgen05_guardrail_trap_col_being_dealloced_not_returned_by_alloc) ;  /* 0x0000005800407944 */ /* 0x012fea0003c00000 */
[----:B------:R-:W-:Y:S05]  /*3fd0*/  BRA `(.L_x_76) ;  /* 0x0000000000087947 */ /* 0x000fea0003800000 */
.L_x_74:
[----:B------:R-:W-:Y:S02]  /*3fe0*/  MOV R2, 0x4000 ;  /* 0x0000400000027802 */ /* 0x000fe40000000f00 */
[----:B-1--4-:R-:W-:Y:S05]  /*3ff0*/  CALL.REL.NOINC `($__internal_2_$__cuda_sm10x_tcgen05_guardrail_trap_unallocated_columns_being_dealloced) ;  /* 0x00000058004c7944 */ /* 0x012fea0003c00000 */
.L_x_76:
[----:B------:R-:W-:Y:S01]  /*4000*/  NOP ;  /* 0x0000000000007918 */ /* 0x000fe20000000000 */
[----:B------:R-:W-:Y:S05]  /*4010*/  EXIT ;  /* 0x000000000000794d */ /* 0x000fea0003800000 */
.L_x_58:
[----:B------:R-:W-:-:S09]  /*4020*/  UISETP.NE.OR UP0, UPT, UR22, 0x3, !UP3 ;  /* 0x000000031600788c */ /* 0x000fd2000df05670 */
[----:B------:R-:W-:Y:S05]  /*4030*/  BRA.U UP0, `(.L_x_77) ;  /* 0x0000000d00a07547 */ /* 0x000fea000b800000 */
[----:B------:R-:W2:Y:S01]  /*4040*/  LDCU.64 UR6, c[0x0][0x888] ;  /* 0x00011100ff0677ac */ /* 0x000ea20008000a00 */
[----:B------:R-:W-:Y:S02]  /*4050*/  HFMA2 R9, -RZ, RZ, 0, 0 ;  /* 0x00000000ff097431 */ /* 0x000fe400000001ff */
[----:B------:R-:W-:Y:S01]  /*4060*/  IMAD.MOV.U32 R11, RZ, RZ, 0x1 ;  /* 0x00000001ff0b7424 */ /* 0x000fe200078e00ff */
[----:B------:R-:W-:Y:S01]  /*4070*/  MOV R8, 0x3800 ;  /* 0x0000380000087802 */ /* 0x000fe20000000f00 */
[----:B------:R-:W3:Y:S01]  /*4080*/  LDCU UR38, c[0x0][0x370] ;  /* 0x00006e00ff2677ac */ /* 0x000ee20008000800 */
[----:B------:R-:W-:Y:S01]  /*4090*/  IMAD.MOV.U32 R10, RZ, RZ, RZ ;  /* 0x000000ffff0a7224 */ /* 0x000fe200078e00ff */
[----:B------:R-:W3:Y:S01]  /*40a0*/  LDCU.128 UR52, c[0x0][0xb10] ;  /* 0x00016200ff3477ac */ /* 0x000ee20008000c00 */
[----:B------:R-:W4:Y:S01]  /*40b0*/  LDCU UR37, c[0x0][0x374] ;  /* 0x00006e80ff2577ac */ /* 0x000f220008000800 */
[----:B------:R-:W5:Y:S01]  /*40c0*/  LDCU.64 UR30, c[0x0][0x890] ;  /* 0x00011200ff1e77ac */ /* 0x000f620008000a00 */
[----:B------:R-:W1:Y:S01]  /*40d0*/  LDCU UR15, c[0x0][0xb0c] ;  /* 0x00016180ff0f77ac */ /* 0x000e620008000800 */
[----:B------:R-:W1:Y:S01]  /*40e0*/  LDCU UR48, c[0x0][0xb20] ;  /* 0x00016400ff3077ac */ /* 0x000e620008000800 */
[----:B------:R-:W1:Y:S01]  /*40f0*/  LDCU UR4, c[0x0][0xb30] ;  /* 0x00016600ff0477ac */ /* 0x000e620008000800 */
[----:B--2---:R-:W-:Y:S01]  /*4100*/  UISETP.NE.U32.AND UP0, UPT, UR6, URZ, UPT ;  /* 0x000000ff0600728c */ /* 0x004fe2000bf05070 */
[----:B------:R-:W-:Y:S01]  /*4110*/  UMOV UR21, 0x400 ;  /* 0x0000040000157882 */ /* 0x000fe20000000000 */
[----:B---3--:R-:W-:-:S02]  /*4120*/  UIMAD.WIDE.U32 UR42, UR38, UR52, URZ ;  /* 0x00000034262a72a5 */ /* 0x008fc4000f8e00ff */
[----:B------:R-:W-:Y:S02]  /*4130*/  UISETP.NE.AND.EX UP5, UPT, UR7, URZ, UPT, UP0 ;  /* 0x000000ff0700728c */ /* 0x000fe4000bfa5300 */
[----:B----4-:R-:W-:Y:S02]  /*4140*/  UIMAD.WIDE.U32 UR6, UR37, UR55, URZ ;  /* 0x00000037250672a5 */ /* 0x010fe4000f8e00ff */
[----:B------:R-:W-:Y:S02]  /*4150*/  ULEA UR21, UR5, UR21, 0x18 ;  /* 0x0000001505157291 */ /* 0x000fe4000f8ec0ff */
[----:B-----5:R-:W-:Y:S02]  /*4160*/  UISETP.NE.U32.AND UP6, UPT, UR30, URZ, UPT ;  /* 0x000000ff1e00728c */ /* 0x020fe4000bfc5070 */
[----:B------:R-:W-:Y:S02]  /*4170*/  UIADD3 UR39, UPT, UPT, UR21, 0xd0, URZ ;  /* 0x000000d015277890 */ /* 0x000fe4000fffe0ff */
[----:B-1----:R-:W-:Y:S01]  /*4180*/  UISETP.NE.AND UP0, UPT, UR41, 0x1, UPT ;  /* 0x000000012900788c */ /* 0x002fe2000bf05270 */
[----:B------:R-:W-:Y:S01]  /*4190*/  UMOV UR42, UR43 ;  /* 0x0000002b002a7c82 */ /* 0x000fe20008000000 */
[----:B------:R-:W-:Y:S01]  /*41a0*/  UMOV UR40, UR7 ;  /* 0x0000000700287c82 */ /* 0x000fe20008000000 */
[----:B------:R-:W-:Y:S01]  /*41b0*/  UISETP.NE.AND UP0, UPT, UR15, 0x1, UPT ;  /* 0x000000010f00788c */ /* 0x000fe2000bf05270 */
[----:B------:R-:W1:Y:S01]  /*41c0*/  LDCU.64 UR46, c[0x0][0x348] ;  /* 0x00006900ff2e77ac */ /* 0x000e620008000a00 */
[----:B------:R-:W-:-:S02]  /*41d0*/  UPLOP3.LUT UP1, UPT, UPT, UPT, UPT, 0x40, 0x4 ;  /* 0x000000000004789c */ /* 0x000fc40003f2e870 */
[----:B------:R-:W-:Y:S01]  /*41e0*/  UISETP.GE.AND UP3, UPT, UR41, 0x1, UPT ;  /* 0x000000012900788c */ /* 0x000fe2000bf66270 */
[----:B------:R-:W2:Y:S01]  /*41f0*/  LDCU.64 UR22, c[0x0][0xb28] ;  /* 0x00016500ff1677ac */ /* 0x000ea20008000a00 */
[----:B------:R-:W-:Y:S02]  /*4200*/  UISETP.NE.AND.EX UP6, UPT, UR31, URZ, UPT, UP6 ;  /* 0x000000ff1f00728c */ /* 0x000fe4000bfc5360 */
[----:B------:R-:W-:Y:S02]  /*4210*/  UPRMT UR39, UR5, 0x654, UR39 ;  /* 0x0000065405277896 */ /* 0x000fe40008000027 */
[----:B------:R-:W-:Y:S02]  /*4220*/  USHF.R.U32.HI UR42, URZ, UR53, UR42 ;  /* 0x00000035ff2a7299 */ /* 0x000fe4000801162a */
[----:B------:R-:W-:Y:S02]  /*4230*/  USHF.R.U32.HI UR40, URZ, UR48, UR40 ;  /* 0x00000030ff287299 */ /* 0x000fe40008011628 */
[----:B------:R-:W-:-:S02]  /*4240*/  UISETP.NE.AND UP0, UPT, UR54, 0x1, UPT ;  /* 0x000000013600788c */ /* 0x000fc4000bf05270 */
[----:B------:R-:W-:-:S11]  /*4250*/  UISETP.NE.AND UP4, UPT, UR4, 0x1, UPT ;  /* 0x000000010400788c */ /* 0x000fd6000bf85270 */
.L_x_85:
[C---:B------:R-:W-:Y:S02]  /*4260*/  LEA R3, R10.reuse, UR21, 0x3 ;  /* 0x000000150a037c11 */ /* 0x040fe4000f8e18ff */
[----:B------:R-:W-:Y:S02]  /*4270*/  SHF.L.U32 R0, R9, 0x1f, RZ ;  /* 0x0000001f09007819 */ /* 0x000fe400000006ff */
[----:B------:R-:W-:Y:S02]  /*4280*/  LEA R5, R10, UR21, 0x4 ;  /* 0x000000150a057c11 */ /* 0x000fe4000f8e20ff */
[----:B---3--:R-:W3:Y:S02]  /*4290*/  SYNCS.PHASECHK.TRANS64.TRYWAIT P0, [R3+URZ+0xf0], R0 ;  /* 0x0000f000030075a7 */ /* 0x008ee400080011ff */
[----:B---3--:R-:W-:Y:S05]  /*42a0*/  @!P0 BRA `(.L_x_78) ;  /* 0x0000005000fc8947 */ /* 0x008fea0003800000 */
.L_x_151:
[----:B------:R-:W4:Y:S01]  /*42b0*/  LDS.128 R4, [R5+0x180] ;  /* 0x0001800005047984 */ /* 0x000f220000000c00 */
[----:B------:R-:W-:Y:S01]  /*42c0*/  UISETP.GE.AND UP0, UPT, UR41, 0x1, UPT ;  /* 0x000000012900788c */ /* 0x000fe2000bf06270 */
[----:B------:R-:W-:Y:S01]  /*42d0*/  @!PT LDS RZ, [RZ] ;  /* 0x00000000fffff984 */ /* 0x000fe20000000800 */
[----:B------:R-:W-:Y:S01]  /*42e0*/  @!PT LDS RZ, [RZ] ;  /* 0x00000000fffff984 */ /* 0x000fe20000000800 */
[----:B------:R-:W-:Y:S01]  /*42f0*/  @!PT LDS RZ, [RZ] ;  /* 0x00000000fffff984 */ /* 0x000fe20000000800 */
[----:B------:R-:W-:Y:S01]  /*4300*/  @!PT LDS RZ, [RZ] ;  /* 0x00000000fffff984 */ /* 0x000fe20000000800 */
[----:B------:R5:W-:Y:S06]  /*4310*/  MEMBAR.ALL.CTA ;  /* 0x0000000000007992 */ /* 0x000bec0000008000 */
[----:B-----5:R-:W5:Y:S01]  /*4320*/  FENCE.VIEW.ASYNC.S ;  /* 0x00000000000073c6 */ /* 0x020f620000000000 */
[----:B----4-:R-:W-:Y:S11]  /*4330*/  LOP3.LUT P0, RZ, R6, 0x1, RZ, 0xc0, !PT ;  /* 0x0000000106ff7812 */ /* 0x010ff6000780c0ff */
[----:B------:R-:W-:Y:S02]  /*4340*/  @!UPT UIADD3 URZ, UPT, UPT, URZ, URZ, URZ ;  /* 0x000000fffffff290 */ /* 0x000fe4000fffe0ff */
[----:B-----5:R-:W-:Y:S01]  /*4350*/  VOTEU.ANY UP3, P0 ;  /* 0x0000000000ff7886 */ /* 0x020fe20000060100 */
[----:B------:R-:W-:Y:S11]  /*4360*/  PLOP3.LUT P0, PT, PT, PT, UP3, 0x80, 0x8 ;  /* 0x000000000008781c */ /* 0x000ff60003f0f038 */
[----:B------:R-:W-:Y:S02]  /*4370*/  @!UPT UIADD3 URZ, UPT, UPT, URZ, URZ, URZ ;  /* 0x000000fffffff290 */ /* 0x000fe4000fffe0ff */
[----:B---3--:R-:W-:Y:S02]  /*4380*/  @P0 SHF.R.U32.HI R0, RZ, 0x10, R5 ;  /* 0x00000010ff000819 */ /* 0x008fe40000011605 */
[----:B------:R-:W-:Y:S02]  /*4390*/  @P0 MOV R2, R4 ;  /* 0x0000000400020202 */ /* 0x000fe40000000f00 */
[----:B------:R-:W-:Y:S01]  /*43a0*/  @P0 R2UR UR4, R0 ;  /* 0x00000000000402ca */ /* 0x000fe200000e0000 */
[----:B------:R-:W-:Y:S01]  /*43b0*/  VIADD R0, R3, 0x100 ;  /* 0x0000010003007836 */ /* 0x000fe20000000000 */
[----:B------:R-:W-:Y:S02]  /*43c0*/  @P0 LOP3.LUT R4, R5, 0xffff, RZ, 0xc0, !PT ;  /* 0x0000ffff05040812 */ /* 0x000fe400078ec0ff */
[----:B------:R-:W-:Y:S02]  /*43d0*/  @P0 R2UR UR6, R2 ;  /* 0x00000000020602ca */ /* 0x000fe400000e0000 */
[----:B------:R-:W-:Y:S02]  /*43e0*/  PRMT R0, RZ, 0x654, R0 ;  /* 0x00000654ff007816 */ /* 0x000fe40000000000 */
[----:B------:R-:W-:Y:S02]  /*43f0*/  @P0 R2UR UR5, R4 ;  /* 0x00000000040502ca */ /* 0x000fe400000e0000 */
[----:B------:R3:W-:Y:S03]  /*4400*/  SYNCS.ARRIVE.TRANS64.RED.A1T0 RZ, [R0+URZ], RZ ;  /* 0x000000ff00ff79a7 */ /* 0x0007e600081004ff */
[----:B------:R-:W-:Y:S04]  /*4410*/  @UP3 UMOV UR29, UR4 ;  /* 0x00000004001d3c82 */ /* 0x000fe80008000000 */
[----:B------:R-:W-:Y:S04]  /*4420*/  @UP3 UMOV UR14, UR6 ;  /* 0x00000006000e3c82 */ /* 0x000fe80008000000 */
[----:B------:R-:W-:Y:S01]  /*4430*/  @UP3 UMOV UR13, UR5 ;  /* 0x00000005000d3c82 */ /* 0x000fe20008000000 */
[----:B------:R-:W-:Y:S05]  /*4440*/  BRA.U !UP0, `(.L_x_79) ;  /* 0x0000000108c07547 */ /* 0x000fea000b800000 */
[----:B------:R-:W-:Y:S02]  /*4450*/  UIMAD.WIDE.U32 UR8, UR13, UR55, URZ ;  /* 0x000000370d0872a5 */ /* 0x000fe4000f8e00ff */
[----:B------:R-:W-:Y:S02]  /*4460*/  UP2UR UR12, UPR, URZ, 0x4 ;  /* 0x00000004ff0c7883 */ /* 0x000fe40008000000 */
[----:B------:R-:W-:Y:S02]  /*4470*/  UISETP.NE.AND UP2, UPT, UR54, 0x1, UPT ;  /* 0x000000013600788c */ /* 0x000fe4000bf45270 */
[----:B------:R-:W-:Y:S02]  /*4480*/  UIMAD.WIDE.U32 UR10, UR14, UR52, URZ ;  /* 0x000000340e0a72a5 */ /* 0x000fe4000f8e00ff */
[----:B------:R-:W-:Y:S02]  /*4490*/  USEL UR4, UR37, UR40, !UP2 ;  /* 0x0000002825047287 */ /* 0x000fe4000d000000 */
[----:B------:R-:W-:Y:S02]  /*44a0*/  UISETP.NE.AND UP0, UPT, UR15, 0x1, UPT ;  /* 0x000000010f00788c */ /* 0x000fe4000bf05270 */
[----:B------:R-:W-:Y:S02]  /*44b0*/  UP2UR UR20, UPR, URZ, 0x2 ;  /* 0x00000002ff147883 */ /* 0x000fe40008000000 */
[----:B------:R-:W-:Y:S02]  /*44c0*/  UISETP.NE.AND UP1, UPT, UR41, 0x1, UPT ;  /* 0x000000012900788c */ /* 0x000fe4000bf25270 */
[----:B--2---:R-:W-:Y:S02]  /*44d0*/  UIMAD.WIDE.U32 UR16, UR4, UR22, URZ ;  /* 0x00000016041072a5 */ /* 0x004fe4000f8e00ff */
[----:B------:R-:W-:Y:S01]  /*44e0*/  USEL UR7, UR38, UR42, !UP0 ;  /* 0x0000002a26077287 */ /* 0x000fe2000c000000 */
[----:B------:R-:W-:Y:S02]  /*44f0*/  UMOV UR5, UR9 ;  /* 0x0000000900057c82 */ /* 0x000fe40008000000 */
[----:B------:R-:W-:Y:S02]  /*4500*/  USHF.R.U32.HI UR6, URZ, UR48, UR5 ;  /* 0x00000030ff067299 */ /* 0x000fe40008011605 */
[----:B------:R-:W-:Y:S02]  /*4510*/  UIMAD.WIDE.U32 UR18, UR7, UR22, URZ ;  /* 0x00000016071272a5 */ /* 0x000fe4000f8e00ff */
[----:B------:R-:W-:Y:S02]  /*4520*/  USEL UR6, UR13, UR6, !UP2 ;  /* 0x000000060d067287 */ /* 0x000fe4000d000000 */
[----:B------:R-:W-:Y:S01]  /*4530*/  UISETP.NE.AND UP2, UPT, UR12, URZ, UPT ;  /* 0x000000ff0c00728c */ /* 0x000fe2000bf45270 */
[----:B------:R-:W-:Y:S01]  /*4540*/  UMOV UR5, UR11 ;  /* 0x0000000b00057c82 */ /* 0x000fe20008000000 */
[----:B------:R-:W-:Y:S02]  /*4550*/  UIMAD.WIDE.U32 UR10, UR6, UR22, URZ ;  /* 0x00000016060a72a5 */ /* 0x000fe4000f8e00ff */
[----:B------:R-:W-:Y:S03]  /*4560*/  USHF.R.U32.HI UR8, URZ, UR53, UR5 ;  /* 0x00000035ff087299 */ /* 0x000fe60008011605 */
[----:B------:R-:W-:Y:S02]  /*4570*/  UMOV UR5, UR17 ;  /* 0x0000001100057c82 */ /* 0x000fe40008000000 */
[----:B------:R-:W-:Y:S03]  /*4580*/  @UP1 USHF.R.U32.HI UR4, URZ, UR23, UR5 ;  /* 0x00000017ff041299 */ /* 0x000fe60008011605 */
[----:B------:R-:W-:Y:S01]  /*4590*/  UMOV UR5, UR19 ;  /* 0x0000001300057c82 */ /* 0x000fe20008000000 */
[----:B------:R-:W-:Y:S02]  /*45a0*/  UIMAD UR4, UR41, UR4, URZ ;  /* 0x00000004290472a4 */ /* 0x000fe4000f8e02ff */
[----:B------:R-:W-:Y:S02]  /*45b0*/  @UP1 USHF.R.U32.HI UR7, URZ, UR23, UR5 ;  /* 0x00000017ff071299 */ /* 0x000fe40008011605 */
[----:B------:R-:W-:Y:S02]  /*45c0*/  USEL UR5, UR14, UR8, !UP0 ;  /* 0x000000080e057287 */ /* 0x000fe4000c000000 */
[----:B------:R-:W-:Y:S02]  /*45d0*/  UIMAD UR8, UR41, UR7, URZ ;  /* 0x00000007290872a4 */ /* 0x000fe4000f8e02ff */
[----:B------:R-:W-:Y:S03]  /*45e0*/  UISETP.GE.AND UP0, UPT, UR6, UR4, UPT ;  /* 0x000000040600728c */ /* 0x000fe6000bf06270 */
[----:B------:R-:W-:Y:S01]  /*45f0*/  UMOV UR4, UR11 ;  /* 0x0000000b00047c82 */ /* 0x000fe20008000000 */
[----:B------:R-:W-:Y:S02]  /*4600*/  UISETP.GE.OR UP0, UPT, UR5, UR8, UP0 ;  /* 0x000000080500728c */ /* 0x000fe40008706670 */
[----:B------:R-:W-:Y:S02]  /*4610*/  USHF.R.U32.HI UR4, URZ, UR23, UR4 ;  /* 0x00000017ff047299 */ /* 0x000fe40008011604 */
[----:B------:R-:W-:Y:S02]  /*4620*/  UIMAD.WIDE.U32 UR8, UR5, UR22, URZ ;  /* 0x00000016050872a5 */ /* 0x000fe4000f8e00ff */
[----:B------:R-:W-:Y:S04]  /*4630*/  USEL UR10, UR6, UR4, !UP1 ;  /* 0x00000004060a7287 */ /* 0x000fe8000c800000 */
[----:B------:R-:W-:Y:S01]  /*4640*/  UIADD3 UR11, UPT, UPT, -UR10, URZ, URZ ;  /* 0x000000ff0a0b7290 */ /* 0x000fe2000fffe1ff */
[----:B------:R-:W-:Y:S02]  /*4650*/  @!UP0 UMOV UR4, UR9 ;  /* 0x0000000900048c82 */ /* 0x000fe40008000000 */
[----:B------:R-:W-:Y:S02]  /*4660*/  @!UP0 USHF.R.U32.HI UR4, URZ, UR23, UR4 ;  /* 0x00000017ff048299 */ /* 0x000fe40008011604 */
[----:B------:R-:W-:Y:S02]  /*4670*/  UIMAD UR8, UR41, UR11, UR6 ;  /* 0x0000000b290872a4 */ /* 0x000fe4000f8e0206 */
[----:B------:R-:W-:Y:S02]  /*4680*/  @!UP0 USEL UR4, UR5, UR4, !UP1 ;  /* 0x0000000405048287 */ /* 0x000fe4000c800000 */
[----:B------:R-:W-:Y:S02]  /*4690*/  UISETP.NE.AND UP1, UPT, UR20, URZ, UPT ;  /* 0x000000ff1400728c */ /* 0x000fe4000bf25270 */
[----:B------:R-:W-:Y:S02]  /*46a0*/  @!UP0 UIMAD UR7, UR7, UR8, UR4 ;  /* 0x00000008070782a4 */ /* 0x000fe4000f8e0204 */
[----:B------:R-:W-:Y:S02]  /*46b0*/  @!UP0 UIADD3 UR9, UPT, UPT, UR10, -UR4, URZ ;  /* 0x800000040a098290 */ /* 0x000fe4000fffe0ff */
[----:B------:R-:W-:Y:S02]  /*46c0*/  UIADD3 UR8, UPT, UPT, -UR6, URZ, URZ ;  /* 0x000000ff06087290 */ /* 0x000fe4000fffe1ff */
[----:B------:R-:W-:Y:S02]  /*46d0*/  UIADD3 UR4, UPT, UPT, -UR5, URZ, URZ ;  /* 0x000000ff05047290 */ /* 0x000fe4000fffe1ff */
[----:B------:R-:W-:Y:S03]  /*46e0*/  @!UP0 UIMAD UR6, UR9, UR41, UR5 ;  /* 0x00000029090682a4 */ /* 0x000fe6000f8e0205 */
[----:B------:R-:W-:Y:S01]  /*46f0*/  @!UP0 UMOV UR5, UR7 ;  /* 0x0000000700058c82 */ /* 0x000fe20008000000 */
[----:B------:R-:W-:Y:S02]  /*4700*/  UIMAD UR7, UR15, UR4, UR14 ;  /* 0x000000040f0772a4 */ /* 0x000fe4000f8e020e */
[----:B------:R-:W-:Y:S02]  /*4710*/  UIMAD UR4, UR54, UR8, UR13 ;  /* 0x00000008360472a4 */ /* 0x000fe4000f8e020d */
[----:B------:R-:W-:Y:S02]  /*4720*/  UIMAD UR14, UR5, UR15, UR7 ;  /* 0x0000000f050e72a4 */ /* 0x000fe4000f8e0207 */
[----:B------:R-:W-:Y:S11]  /*4730*/  UIMAD UR13, UR6, UR54, UR4 ;  /* 0x00000036060d72a4 */ /* 0x000ff6000f8e0204 */
[----:B------:R-:W-:Y:S01]  /*4740*/  @!UPT UIADD3 URZ, UPT, UPT, URZ, URZ, URZ ;  /* 0x000000fffffff290 */ /* 0x000fe2000fffe0ff */
.L_x_79:
[----:B------:R-:W4:Y:S01]  /*4750*/  @!UP4 LDCU.128 UR8, c[0x0][0xb10] ;  /* 0x00016200ff08c7ac */ /* 0x000f220008000c00 */
[----:B------:R-:W-:Y:S02]  /*4760*/  ISETP.NE.U32.AND P0, PT, RZ, UR30, PT ;  /* 0x0000001eff007c0c */ /* 0x000fe4000bf05070 */
[----:B------:R-:W-:Y:S02]  /*4770*/  SHF.L.U32 R2, R11, 0x1f, RZ ;  /* 0x0000001f0b027819 */ /* 0x000fe400000006ff */
[----:B------:R-:W-:Y:S01]  /*4780*/  ISETP.NE.AND.EX P0, PT, RZ, UR31, PT, P0 ;  /* 0x0000001fff007c0c */ /* 0x000fe2000bf05300 */
[----:B------:R-:W5:Y:S01]  /*4790*/  @!UP4 LDCU UR5, c[0x0][0xb0c] ;  /* 0x00016180ff05c7ac */ /* 0x000f620008000800 */
[----:B----4-:R-:W-:Y:S07]  /*47a0*/  UIMAD.WIDE.U32 UR6, UR14, UR8, URZ ;  /* 0x000000080e0672a5 */ /* 0x010fee000f8e00ff */
[----:B------:R-:W-:Y:S01]  /*47b0*/  @!UP4 UMOV UR4, UR7 ;  /* 0x000000070004cc82 */ /* 0x000fe20008000000 */
[----:B-----5:R-:W-:Y:S02]  /*47c0*/  @!UP4 UISETP.NE.AND UP0, UPT, UR5, 0x1, UPT ;  /* 0x000000010500c88c */ /* 0x020fe4000bf05270 */
[----:B------:R-:W-:Y:S02]  /*47d0*/  @!UP4 USHF.R.U32.HI UR4, URZ, UR9, UR4 ;  /* 0x00000009ff04c299 */ /* 0x000fe40008011604 */
[----:B------:R-:W-:Y:S02]  /*47e0*/  UIMAD.WIDE.U32 UR6, UR13, UR11, URZ ;  /* 0x0000000b0d0672a5 */ /* 0x000fe4000f8e00ff */
[----:B------:R-:W-:Y:S02]  /*47f0*/  @!UP4 USEL UR8, UR14, UR4, !UP0 ;  /* 0x000000040e08c287 */ /* 0x000fe4000c000000 */
[----:B------:R-:W-:Y:S03]  /*4800*/  @!UP4 UISETP.NE.AND UP0, UPT, UR10, 0x1, UPT ;  /* 0x000000010a00c88c */ /* 0x000fe6000bf05270 */
[----:B------:R-:W-:Y:S02]  /*4810*/  @!UP4 UMOV UR6, UR7 ;  /* 0x000000070006cc82 */ /* 0x000fe40008000000 */
[----:B------:R-:W4:Y:S02]  /*4820*/  @!UP4 LDCU UR4, c[0x0][0xb20] ;  /* 0x00016400ff04c7ac */ /* 0x000f240008000800 */
[----:B----4-:R-:W-:Y:S04]  /*4830*/  @!UP4 USHF.R.U32.HI UR6, URZ, UR4, UR6 ;  /* 0x00000004ff06c299 */ /* 0x010fe80008011606 */
[----:B------:R-:W-:Y:S04]  /*4840*/  @!UP4 USEL UR6, UR13, UR6, !UP0 ;  /* 0x000000060d06c287 */ /* 0x000fe8000c000000 */
[----:B------:R-:W-:Y:S02]  /*4850*/  @!UP4 UIADD3 UR4, UPT, UPT, -UR8, UR6, URZ ;  /* 0x000000060804c290 */ /* 0x000fe4000fffe1ff */
[----:B------:R-:W-:Y:S02]  /*4860*/  @!UP4 UIADD3 UR6, UPT, UPT, UR8, -UR6, URZ ;  /* 0x800000060806c290 */ /* 0x000fe4000fffe0ff */
[----:B------:R-:W-:Y:S02]  /*4870*/  @!UP4 UIMAD UR14, UR4, UR5, UR14 ;  /* 0x00000005040ec2a4 */ /* 0x000fe4000f8e020e */
[----:B------:R-:W-:Y:S01]  /*4880*/  @!UP4 UIMAD UR13, UR6, UR10, UR13 ;  /* 0x0000000a060dc2a4 */ /* 0x000fe2000f8e020d */
[----:B------:R-:W-:Y:S11]  /*4890*/  BRA.U UP1, `(.L_x_80) ;  /* 0x0000000101107547 */ /* 0x000ff6000b800000 */
[----:B---3--:R-:W-:Y:S04]  /*48a0*/  MOV R0, UR44 ;  /* 0x0000002c00007c02 */ /* 0x008fe80008000f00 */
[----:B------:R-:W-:Y:S04]  /*48b0*/  SHF.L.U32 R3, R0, 0x1f, RZ ;  /* 0x0000001f00037819 */ /* 0x000fe800000006ff */
[----:B------:R-:W3:Y:S02]  /*48c0*/  SYNCS.PHASECHK.TRANS64.TRYWAIT P1, [UR21+0xe8], R3 ;  /* 0x0000e803ff0075a7 */ /* 0x000ee40008021115 */
[----:B---3--:R-:W-:Y:S05]  /*48d0*/  @!P1 BRA `(.L_x_81) ;  /* 0x0000004c00849947 */ /* 0x008fea0003800000 */
.L_x_80:
[----:B------:R-:W-:Y:S05]  /*48e0*/  BRA.U !UP6, `(.L_x_82) ;  /* 0x000000010e3c7547 */ /* 0x000fea000b800000 */
[----:B------:R-:W-:Y:S01]  /*48f0*/  UPLOP3.LUT UP2, UPT, UPT, UPT, UP5, 0x80, 0x8 ;  /* 0x000000000008789c */ /* 0x000fe20003f4f050 */
[----:B------:R-:W-:Y:S01]  /*4900*/  HFMA2 R244, -RZ, RZ, 0, 5.9604644775390625e-08 ;  /* 0x00000001fff47431 */ /* 0x000fe200000001ff */
[----:B------:R-:W4:Y:S01]  /*4910*/  LDCU.64 UR8, c[0x0][0x358] ;  /* 0x00006b00ff0877ac */ /* 0x000f220008000a00 */
[----:B---3--:R-:W-:Y:S03]  /*4920*/  IMAD.MOV.U32 R0, RZ, RZ, 0x1 ;  /* 0x00000001ff007424 */ /* 0x008fe600078e00ff */
[----:B------:R-:W-:Y:S05]  /*4930*/  PLOP3.LUT P1, PT, PT, PT, UP2, 0x80, 0x8 ;  /* 0x000000000008781c */ /* 0x000fea0003f2f028 */
[----:B------:R-:W3:Y:S01]  /*4940*/  @UP2 LDCU.64 UR4, c[0x0][0x888] ;  /* 0x00011100ff0427ac */ /* 0x000ee20008000a00 */
[----:B------:R-:W-:Y:S07]  /*4950*/  @UP2 UIMAD UR6, UR36, UR30, URZ ;  /* 0x0000001e240622a4 */ /* 0x000fee000f8e02ff */
[----:B------:R-:W-:Y:S01]  /*4960*/  @!P1 PRMT R244, R0, 0x7610, R244 ;  /* 0x0000761000f49816 */ /* 0x000fe200000000f4 */
[----:B---3--:R-:W-:Y:S06]  /*4970*/  @UP2 UIMAD.WIDE UR4, UR6, 0x4, UR4 ;  /* 0x00000004060428a5 */ /* 0x008fec000f8e0204 */
[----:B------:R-:W-:Y:S02]  /*4980*/  IMAD.U32 R4, RZ, RZ, UR4 ;  /* 0x00000004ff047e24 */ /* 0x000fe4000f8e00ff */
[----:B------:R-:W-:Y:S05]  /*4990*/  IMAD.U32 R5, RZ, RZ, UR5 ;  /* 0x00000005ff057e24 */ /* 0x000fea000f8e00ff */
[----:B----4-:R-:W3:Y:S02]  /*49a0*/  @P1 LDG.E R4, desc[UR8][R4.64] ;  /* 0x0000000804041981 */ /* 0x010ee4000c1e1900 */
[----:B---3--:R-:W-:Y:S11]  /*49b0*/  @P1 R2UR UR45, R4 ;  /* 0x00000000042d12ca */ /* 0x008ff600000e0000 */
[----:B------:R-:W-:Y:S03]  /*49c0*/  @!UPT UIADD3 URZ, UPT, UPT, URZ, URZ, URZ ;  /* 0x000000fffffff290 */ /* 0x000fe6000fffe0ff */
[----:B------:R-:W4:Y:S02]  /*49d0*/  @!UP2 LDCU UR45, c[0x0][0x880] ;  /* 0x00011000ff2da7ac */ /* 0x000f240008000800 */
.L_x_82:
[----:B----4-:R-:W-:Y:S01]  /*49e0*/  @!P0 ISETP.EQ.AND P2, PT, RZ, UR45, PT ;  /* 0x0000002dff008c0c */ /* 0x010fe2000bf42270 */
[----:B------:R-:W-:Y:S01]  /*49f0*/  @!UPT UIADD3 URZ, UPT, UPT, URZ, URZ, URZ ;  /* 0x000000fffffff290 */ /* 0x000fe2000fffe0ff */
[----:B------:R-:W-:Y:S11]  /*4a00*/  @!P0 BRA `(.L_x_83) ;  /* 0x0000000000148947 */ /* 0x000ff60003800000 */
[----:B------:R-:W-:Y:S02]  /*4a10*/  LOP3.LUT P0, RZ, R244, 0xff, RZ, 0xc0, !PT ;  /* 0x000000fff4ff7812 */ /* 0x000fe4000780c0ff */
[----:B------:R-:W-:Y:S04]  /*4a20*/  PLOP3.LUT P2, PT, PT, PT, UP2, 0x80, 0x8 ;  /* 0x000000000008781c */ /* 0x000fe80003f4f028 */
[----:B------:R-:W-:Y:S07]  /*4a30*/  PLOP3.LUT P2, PT, P2, PT, PT, 0x8, 0x80 ;  /* 0x000000000080781c */ /* 0x000fee000174e170 */
[----:B------:R-:W-:Y:S11]  /*4a40*/  @P0 ISETP.EQ.AND P2, PT, RZ, UR45, PT ;  /* 0x0000002dff000c0c */ /* 0x000ff6000bf42270 */
[----:B------:R-:W-:Y:S02]  /*4a50*/  @!UPT UIADD3 URZ, UPT, UPT, URZ, URZ, URZ ;  /* 0x000000fffffff290 */ /* 0x000fe4000fffe0ff */
.L_x_83:
[----:B------:R-:W4:Y:S01]  /*4a60*/  SYNCS.PHASECHK.TRANS64.TRYWAIT P0, [UR21+0xd8], R2 ;  /* 0x0000d802ff0075a7 */ /* 0x000f220008001115 */
[----:B------:R-:W-:Y:S02]  /*4a70*/  ELECT P1, URZ, PT ;  /* 0x0000000000ff782f */ /* 0x000fe40003820000 */
[----:B------:R-:W-:Y:S01]  /*4a80*/  IADD3 R10, PT, PT, R10, 0x1, RZ ;  /* 0x000000010a0a7810 */ /* 0x000fe20007ffe0ff */
[----:B----4-:R-:W-:Y:S10]  /*4a90*/  @!P0 BRA `(.L_x_84) ;  /* 0x0000004c002c8947 */ /* 0x010ff40003800000 */
.L_x_154:
[----:B------:R-:W-:Y:S01]  /*4aa0*/  PLOP3.LUT P1, PT, P2, P1, PT, 0xf2, 0x2f ;  /* 0x00000000002f781c */ /* 0x000fe20001723e72 */
[----:B------:R-:W-:Y:S01]  /*4ab0*/  UMOV UR6, 0x0 ;  /* 0x0000000000067882 */ /* 0x000fe20000000000 */
[----:B------:R-:W-:Y:S01]  /*4ac0*/  UMOV UR7, 0x10000000 ;  /* 0x1000000000077882 */ /* 0x000fe20000000000 */
[----:B------:R-:W-:Y:S01]  /*4ad0*/  UMOV UR12, UR36 ;  /* 0x00000024000c7c82 */ /* 0x000fe20008000000 */
[----:B------:R-:W-:Y:S01]  /*4ae0*/  UMOV UR20, UR36 ;  /* 0x0000002400147c82 */ /* 0x000fe20008000000 */
[----:B------:R-:W-:Y:S01]  /*4af0*/  UMOV UR28, UR36 ;  /* 0x00000024001c7c82 */ /* 0x000fe20008000000 */
[----:B------:R-:W-:Y:S02]  /*4b00*/  R2UR UR51, R250 ;  /* 0x00000000fa3372ca */ /* 0x000fe400000e0000 */
[----:B------:R-:W-:Y:S02]  /*4b10*/  R2UR UR43, R251 ;  /* 0x00000000fb2b72ca */ /* 0x000fe400000e0000 */
[C---:B------:R-:W-:Y:S02]  /*4b20*/  ISETP.NE.AND P0, PT, R10.reuse, 0x2, PT ;  /* 0x000000020a00780c */ /* 0x040fe40003f05270 */
[----:B------:R-:W-:Y:S01]  /*4b30*/  LOP3.LUT R11, R11, 0x1, RZ, 0x3c, !PT ;  /* 0x000000010b0b7812 */ /* 0x000fe200078e3cff */
[----:B------:R-:W-:Y:S01]  /*4b40*/  VOTEU.ALL UP0, P1 ;  /* 0x0000000000ff7886 */ /* 0x000fe20000800000 */
[----:B---3--:R-:W-:Y:S02]  /*4b50*/  SEL R0, RZ, 0x1, P0 ;  /* 0x00000001ff007807 */ /* 0x008fe40000000000 */
[----:B------:R-:W-:Y:S02]  /*4b60*/  SEL R10, R10, RZ, P0 ;  /* 0x000000ff0a0a7207 */ /* 0x000fe40000000000 */
[----:B-1----:R-:W-:Y:S01]  /*4b70*/  @!UP0 UIADD3 UR4, UP1, UPT, UR46, 0x580, URZ ;  /* 0x000005802e048890 */ /* 0x002fe2000ff3e0ff */
[----:B------:R-:W-:Y:S01]  /*4b80*/  LOP3.LUT R9, R9, R0, RZ, 0x3c, !PT ;  /* 0x0000000009097212 */ /* 0x000fe200078e3cff */
[----:B------:R-:W-:Y:S02]  /*4b90*/  @!UP0 USHF.L.U32 UR35, UR49, 0x7, URZ ;  /* 0x0000000731238899 */ /* 0x000fe400080006ff */
[----:B------:R-:W-:Y:S02]  /*4ba0*/  @!UP0 UIADD3.X UR5, UPT, UPT, URZ, UR47, URZ, UP1, !UPT ;  /* 0x0000002fff058290 */ /* 0x000fe40008ffe4ff */
[----:B------:R-:W-:Y:S02]  /*4bb0*/  @!UP0 UIMAD UR34, UR50, 0x70, URZ ;  /* 0x00000070322288a4 */ /* 0x000fe4000f8e02ff */
[----:B------:R-:W-:Y:S02]  /*4bc0*/  @!UP0 UIADD3 UR32, UPT, UPT, UR21, 0x200, URZ ;  /* 0x0000020015208890 */ /* 0x000fe4000fffe0ff */
[----:B------:R-:W-:Y:S01]  /*4bd0*/  @!UP0 UIADD3 UR33, UPT, UPT, UR21, 0xd0, URZ ;  /* 0x000000d015218890 */ /* 0x000fe2000fffe0ff */
[----:B------:R-:W-:Y:S01]  /*4be0*/  VOTEU.ALL UP1, P1 ;  /* 0x0000000000ff7886 */ /* 0x000fe20000820000 */
[----:B------:R-:W-:Y:S02]  /*4bf0*/  @!UP0 UIADD3 UR8, UPT, UPT, UR21, 0xa00, URZ ;  /* 0x00000a0015088890 */ /* 0x000fe4000fffe0ff */
[----:B------:R-:W-:Y:S03]  /*4c00*/  @!UP0 UIADD3 UR10, UPT, UPT, UR34, 0x10, URZ ;  /* 0x00000010220a8890 */ /* 0x000fe6000fffe0ff */
[----:B------:R-:W-:Y:S01]  /*4c10*/  UMOV UR9, UR33 ;  /* 0x0000002100097c82 */ /* 0x000fe20008000000 */
[----:B------:R-:W-:Y:S01]  /*4c20*/  UMOV UR11, UR35 ;  /* 0x00000023000b7c82 */ /* 0x000fe20008000000 */
[----:B------:R1:W-:Y:S01]  /*4c30*/  @!UP1 UTMALDG.3D [UR32], [UR4], desc[UR6] ;  /* 0x00000620040095b4 */ /* 0x0003e20008011000 */
[----:B------:R-:W-:Y:S01]  /*4c40*/  VOTEU.ALL UP1, P1 ;  /* 0x0000000000ff7886 */ /* 0x000fe20000820000 */
[----:B------:R-:W-:Y:S02]  /*4c50*/  @!UP0 UIADD3 UR16, UPT, UPT, UR21, 0x1200, URZ ;  /* 0x0000120015108890 */ /* 0x000fe4000fffe0ff */
[----:B------:R-:W-:Y:S01]  /*4c60*/  @!UP0 UIADD3 UR18, UPT, UPT, UR34, 0x20, URZ ;  /* 0x0000002022128890 */ /* 0x000fe2000fffe0ff */
        /* <DEDUP_REMOVED lines=10> */
[----:B------:R-:W-:Y:S02]  /*4d10*/  UIADD3 UR50, UPT, UPT, UR13, UR51, URZ ;  /* 0x000000330d327290 */ /* 0x000fe4000fffe0ff */
[----:B------:R-:W-:Y:S02]  /*4d20*/  UIADD3 UR49, UPT, UPT, UR14, UR43, URZ ;  /* 0x0000002b0e317290 */ /* 0x000fe4000fffe0ff */
[----:B------:R-:W-:Y:S01]  /*4d30*/  @!UP1 UTMALDG.3D [UR24], [UR4], desc[UR6] ;  /* 0x00000618040095b4 */ /* 0x000fe20008011000 */
[----:B------:R-:W-:Y:S01]  /*4d40*/  VOTEU.ALL UP1, P1 ;  /* 0x0000000000ff7886 */ /* 0x000fe20000820000 */
[----:B-1----:R-:W-:Y:S01]  /*4d50*/  UMOV UR36, UR29 ;  /* 0x0000001d00247c82 */ /* 0x002fe20008000000 */
[----:B---3--:R-:W-:Y:S02]  /*4d60*/  @!UP0 UIADD3 UR8, UPT, UPT, UR21, 0x2200, URZ ;  /* 0x0000220015088890 */ /* 0x008fe4000fffe0ff */
[----:B------:R-:W-:Y:S02]  /*4d70*/  @!UP0 UIADD3 UR10, UPT, UPT, UR34, 0x40, URZ ;  /* 0x00000040220a8890 */ /* 0x000fe4000fffe0ff */
[----:B----4-:R-:W-:Y:S02]  /*4d80*/  @!UP0 UIADD3 UR16, UPT, UPT, UR21, 0x2a00, URZ ;  /* 0x00002a0015108890 */ /* 0x010fe4000fffe0ff */
[----:B------:R-:W-:Y:S05]  /*4d90*/  @!UP0 UIADD3 UR18, UPT, UPT, UR34, 0x50, URZ ;  /* 0x0000005022128890 */ /* 0x000fea000fffe0ff */
[----:B------:R1:W-:Y:S01]  /*4da0*/  @!UP1 UTMALDG.3D [UR8], [UR4], desc[UR6] ;  /* 0x00000608040095b4 */ /* 0x0003e20008011000 */
[----:B------:R-:W-:Y:S02]  /*4db0*/  UPLOP3.LUT UP1, UPT, UPT, UPT, UPT, 0x80, 0x8 ;  /* 0x000000000008789c */ /* 0x000fe40003f2f070 */
[----:B-1----:R-:W-:Y:S02]  /*4dc0*/  @!UP0 UIADD3 UR8, UPT, UPT, UR21, 0x3200, URZ ;  /* 0x0000320015088890 */ /* 0x002fe4000fffe0ff */
[----:B------:R-:W-:Y:S01]  /*4dd0*/  @!UP0 UIADD3 UR10, UPT, UPT, UR34, 0x60, URZ ;  /* 0x00000060220a8890 */ /* 0x000fe2000fffe0ff */
[----:B------:R-:W-:Y:S05]  /*4de0*/  VOTEU.ALL UP0, P1 ;  /* 0x0000000000ff7886 */ /* 0x000fea0000800000 */
[----:B------:R3:W-:Y:S01]  /*4df0*/  @!UP0 UTMALDG.3D [UR16], [UR4], desc[UR6] ;  /* 0x00000610040085b4 */ /* 0x0007e20008011000 */
[----:B------:R-:W-:Y:S05]  /*4e00*/  VOTEU.ALL UP0, P1 ;  /* 0x0000000000ff7886 */ /* 0x000fea0000800000 */
[----:B------:R3:W-:Y:S01]  /*4e10*/  @!UP0 UTMALDG.3D [UR8], [UR4], desc[UR6] ;  /* 0x00000608040085b4 */ /* 0x0007e20008011000 */
[----:B------:R3:W-:Y:S01]  /*4e20*/  @!P1 SYNCS.ARRIVE.TRANS64.RED.A0TR RZ, [UR21+0xd0], R8 ;  /* 0x0000d008ffff99a7 */ /* 0x0007e20008300415 */
[----:B------:R-:W-:Y:S01]  /*4e30*/  SYNCS.ARRIVE.TRANS64.RED.A1T0 RZ, [UR39], RZ ;  /* 0x000000ffffff79a7 */ /* 0x000fe20008100427 */
[----:B------:R-:W-:Y:S05]  /*4e40*/  BRA.U UP3, `(.L_x_85) ;  /* 0xfffffff503047547 */ /* 0x000fea000b83ffff */
[----:B------:R-:W-:Y:S07]  /*4e50*/  MOV R0, UR21 ;  /* 0x0000001500007c02 */ /* 0x000fee0008000f00 */
.L_x_86:
[----:B-1----:R-:W-:-:S04]  /*4e60*/  SHF.L.U32 R3, R11, 0x1f, RZ ;  /* 0x0000001f0b037819 */ /* 0x002fc800000006ff */
[----:B------:R1:W4:Y:S03]  /*4e70*/  SYNCS.PHASECHK.TRANS64.TRYWAIT P0, [R0+URZ+0xd8], R3 ;  /* 0x0000d803000075a7 */ /* 0x00032600080011ff */
[----:B----4-:R-:W-:Y:S05]  /*4e80*/  @!P0 NANOSLEEP.SYNCS 0x989680 ;  /* 0x009896800000895d */ /* 0x010fea0003900000 */
[----:B------:R-:W4:Y:S02]  /*4e90*/  @!P0 SYNCS.PHASECHK.TRANS64 P0, [R0+URZ+0xd8], R3 ;  /* 0x0000d803000085a7 */ /* 0x000f2400080010ff */
[----:B--234-:R-:W-:Y:S05]  /*4ea0*/  @P0 EXIT ;  /* 0x000000000000094d */ /* 0x01cfea0003800000 */
[----:B------:R-:W-:Y:S05]  /*4eb0*/  BRA `(.L_x_86) ;  /* 0xfffffffc00e87947 */ /* 0x000fea000383ffff */
.L_x_77:
[----:B------:R-:W-:-:S06]  /*4ec0*/  UISETP.GE.AND UP0, UPT, UR22, 0x4, UPT ;  /* 0x000000041600788c */ /* 0x000fcc000bf06270 */
[----:B------:R-:W-:-:S13]  /*4ed0*/  PLOP3.LUT P0, PT, PT, PT, UP0, 0x80, 0x8 ;  /* 0x000000000008781c */ /* 0x000fda0003f0f008 */
[----:B-1----:R-:W-:Y:S05]  /*4ee0*/  @!P0 EXIT ;  /* 0x000000000000894d */ /* 0x002fea0003800000 */
[----:B------:R-:W-:Y:S01]  /*4ef0*/  BAR.SYNC.DEFER_BLOCKING 0x6, 0xa0 ;  /* 0x0182800000007b1d */ /* 0x000fe20000010000 */
[C---:B------:R-:W-:Y:S01]  /*4f00*/  IMAD.U32 R2, R252.reuse, 0x10000, RZ ;  /* 0x00010000fc027824 */ /* 0x040fe200078e00ff */
[----:B------:R-:W-:-:S04]  /*4f10*/  LOP3.LUT R252, R252, 0x60, RZ, 0xc0, !PT ;  /* 0x00000060fcfc7812 */ /* 0x000fc800078ec0ff */
[----:B------:R-:W-:Y:S01]  /*4f20*/  UMOV UR4, 0x400 ;  /* 0x0000040000047882 */ /* 0x000fe20000000000 */
[----:B------:R-:W1:Y:S01]  /*4f30*/  LDCU.64 UR8, c[0x0][0x890] ;  /* 0x00011200ff0877ac */ /* 0x000e620008000a00 */
[----:B------:R-:W-:Y:S01]  /*4f40*/  LOP3.LUT R2, R2, 0x600000, RZ, 0xc0, !PT ;  /* 0x0060000002027812 */ /* 0x000fe200078ec0ff */
[----:B------:R-:W-:Y:S01]  /*4f50*/  ULEA UR4, UR5, UR4, 0x18 ;  /* 0x0000000405047291 */ /* 0x000fe2000f8ec0ff */
[----:B------:R-:W2:Y:S01]  /*4f60*/  LDCU.64 UR6, c[0x0][0x8b0] ;  /* 0x00011600ff0677ac */ /* 0x000ea20008000a00 */
[----:B------:R-:W3:Y:S01]  /*4f70*/  LDCU UR44, c[0x0][0xb0c] ;  /* 0x00016180ff2c77ac */ /* 0x000ee20008000800 */
[----:B------:R-:W4:Y:S06]  /*4f80*/  LDCU UR40, c[0x0][0xb30] ;  /* 0x00016600ff2877ac */ /* 0x000f2c0008000800 */
[----:B------:R-:W5:Y:S01]  /*4f90*/  LDS R3, [UR4+0x1a0] ;  /* 0x0001a004ff037984 */ /* 0x000f620008000800 */
[----:B-1----:R-:W-:Y:S01]  /*4fa0*/  IMAD.U32 R249, RZ, RZ, UR8 ;  /* 0x00000008fff97e24 */ /* 0x002fe2000f8e00ff */
[----:B------:R-:W-:Y:S01]  /*4fb0*/  MOV R248, UR9 ;  /* 0x0000000900f87c02 */ /* 0x000fe20008000f00 */
[----:B------:R-:W1:Y:S01]  /*4fc0*/  LDCU.64 UR60, c[0x0][0x888] ;  /* 0x00011100ff3c77ac */ /* 0x000e620008000a00 */
[----:B--2---:R-:W-:Y:S01]  /*4fd0*/  IMAD.U32 R247, RZ, RZ, UR6 ;  /* 0x00000006fff77e24 */ /* 0x004fe2000f8e00ff */
[----:B------:R-:W-:Y:S01]  /*4fe0*/  MOV R246, UR7 ;  /* 0x0000000700f67c02 */ /* 0x000fe20008000f00 */
[----:B------:R-:W2:Y:S01]  /*4ff0*/  LDCU.64 UR42, c[0x0][0xb28] ;  /* 0x00016500ff2a77ac */ /* 0x000ea20008000a00 */
[----:B------:R-:W1:Y:S01]  /*5000*/  LDCU.128 UR56, c[0x0][0xb10] ;  /* 0x00016200ff3877ac */ /* 0x000e620008000c00 */
[----:B------:R-:W-:Y:S01]  /*5010*/  UMOV UR46, URZ ;  /* 0x000000ff002e7c82 */ /* 0x000fe20008000000 */
[----:B------:R-:W-:Y:S01]  /*5020*/  UMOV UR55, URZ ;  /* 0x000000ff00377c82 */ /* 0x000fe20008000000 */
[----:B------:R-:W-:Y:S01]  /*5030*/  UMOV UR16, URZ ;  /* 0x000000ff00107c82 */ /* 0x000fe20008000000 */
[----:B------:R-:W-:Y:S01]  /*5040*/  UMOV UR54, URZ ;  /* 0x000000ff00367c82 */ /* 0x000fe20008000000 */
[----:B------:R-:W-:Y:S01]  /*5050*/  UMOV UR52, URZ ;  /* 0x000000ff00347c82 */ /* 0x000fe20008000000 */
[----:B-12345:R-:W-:-:S07]  /*5060*/  IMAD.IADD R2, R3, 0x1, R2 ;  /* 0x0000000103027824 */ /* 0x03efce00078e0202 */
.L_x_105:
[----:B------:R-:W1:Y:S01]  /*5070*/  S2UR UR4, SR_CgaCtaId ;  /* 0x00000000000479c3 */ /* 0x000e620000008800 */
[----:B------:R-:W-:Y:S01]  /*5080*/  UMOV UR47, 0x400 ;  /* 0x00000400002f7882 */ /* 0x000fe20000000000 */
[----:B------:R-:W-:Y:S04]  /*5090*/  MOV R0, UR54 ;  /* 0x0000003600007c02 */ /* 0x000fe80008000f00 */
[----:B------:R-:W-:Y:S01]  /*50a0*/  SHF.L.U32 R3, R0, 0x1f, RZ ;  /* 0x0000001f00037819 */ /* 0x000fe200000006ff */
[----:B-1----:R-:W-:Y:S04]  /*50b0*/  ULEA UR47, UR4, UR47, 0x18 ;  /* 0x0000002f042f7291 */ /* 0x002fe8000f8ec0ff */
[----:B------:R-:W-:Y:S09]  /*50c0*/  ULEA UR4, UR16, UR47, 0x3 ;  /* 0x0000002f10047291 */ /* 0x000ff2000f8e18ff */
[----:B------:R-:W1:Y:S02]  /*50d0*/  SYNCS.PHASECHK.TRANS64.TRYWAIT P0, [UR4+0xf0], R3 ;  /* 0x0000f003ff0075a7 */ /* 0x000e640008001104 */
[----:B-12---:R-:W-:Y:S05]  /*50e0*/  @!P0 BRA `(.L_x_87) ;  /* 0x0000004400b08947 */ /* 0x006fea0003800000 */
.L_x_156:
[----:B------:R-:W-:Y:S02]  /*50f0*/  ULEA UR5, UR16, UR47, 0x4 ;  /* 0x0000002f10057291 */ /* 0x000fe4000f8e20ff */
[----:B------:R-:W-:Y:S04]  /*5100*/  UIADD3 UR4, UPT, UPT, UR4, 0x100, URZ ;  /* 0x0000010004047890 */ /* 0x000fe8000fffe0ff */
[----:B------:R-:W-:Y:S03]  /*5110*/  UPRMT UR4, URZ, 0x654, UR4 ;  /* 0x00000654ff047896 */ /* 0x000fe60008000004 */
[----:B------:R-:W2:Y:S01]  /*5120*/  LDS.128 R4, [UR5+0x180] ;  /* 0x00018005ff047984 */ /* 0x000ea20008000c00 */
[----:B------:R-:W-:Y:S01]  /*5130*/  @!PT LDS RZ, [RZ] ;  /* 0x00000000fffff984 */ /* 0x000fe20000000800 */
[----:B------:R-:W-:Y:S01]  /*5140*/  @!PT LDS RZ, [RZ] ;  /* 0x00000000fffff984 */ /* 0x000fe20000000800 */
[----:B------:R-:W-:Y:S01]  /*5150*/  @!PT LDS RZ, [RZ] ;  /* 0x00000000fffff984 */ /* 0x000fe20000000800 */
[----:B------:R-:W-:Y:S01]  /*5160*/  @!PT LDS RZ, [RZ] ;  /* 0x00000000fffff984 */ /* 0x000fe20000000800 */
[----:B------:R3:W-:Y:S07]  /*5170*/  MEMBAR.ALL.CTA ;  /* 0x0000000000007992 */ /* 0x0007ee0000008000 */
[----:B---3--:R-:W3:Y:S02]  /*5180*/  FENCE.VIEW.ASYNC.S ;  /* 0x00000000000073c6 */ /* 0x008ee40000000000 */
[----:B---3--:R-:W-:Y:S01]  /*5190*/  SYNCS.ARRIVE.TRANS64.RED.A1T0 RZ, [UR4], RZ ;  /* 0x000000ffffff79a7 */ /* 0x008fe20008100404 */
[----:B--2---:R-:W-:Y:S11]  /*51a0*/  LOP3.LUT P0, RZ, R6, 0x1, RZ, 0xc0, !PT ;  /* 0x0000000106ff7812 */ /* 0x004ff6000780c0ff */
[----:B------:R-:W-:Y:S02]  /*51b0*/  @!UPT UIADD3 URZ, UPT, UPT, URZ, URZ, URZ ;  /* 0x000000fffffff290 */ /* 0x000fe4000fffe0ff */
[----:B------:R-:W-:Y:S01]  /*51c0*/  VOTEU.ANY UP0, P0 ;  /* 0x0000000000ff7886 */ /* 0x000fe20000000100 */
[----:B------:R-:W-:Y:S01]  /*51d0*/  PLOP3.LUT P3, PT, PT, PT, UP0, 0x80, 0x8 ;  /* 0x000000000008781c */ /* 0x000fe20003f6f008 */
[----:B------:R-:W-:Y:S01]  /*51e0*/  UP2UR UR53, UPR, URZ, 0x1 ;  /* 0x00000001ff357883 */ /* 0x000fe20008000000 */
[----:B------:R-:W-:Y:S02]  /*51f0*/  PLOP3.LUT P1, PT, PT, PT, UP0, 0x80, 0x8 ;  /* 0x000000000008781c */ /* 0x000fe40003f2f008 */
[----:B------:R-:W-:Y:S02]  /*5200*/  PLOP3.LUT P2, PT, PT, PT, UP0, 0x80, 0x8 ;  /* 0x000000000008781c */ /* 0x000fe40003f4f008 */
[----:B------:R-:W-:Y:S01]  /*5210*/  PLOP3.LUT P0, PT, PT, PT, UP0, 0x80, 0x8 ;  /* 0x000000000008781c */ /* 0x000fe20003f0f008 */
[----:B------:R-:W-:Y:S06]  /*5220*/  UISETP.GE.AND UP0, UPT, UR41, 0x1, UPT ;  /* 0x000000012900788c */ /* 0x000fec000bf06270 */
[----:B-1----:R-:W-:Y:S02]  /*5230*/  @P3 MOV R3, R4 ;  /* 0x0000000400033202 */ /* 0x002fe40000000f00 */
[----:B------:R-:W-:Y:S02]  /*5240*/  @P1 LOP3.LUT R0, R5, 0xffff, RZ, 0xc0, !PT ;  /* 0x0000ffff05001812 */ /* 0x000fe400078ec0ff */
[----:B------:R-:W-:Y:S02]  /*5250*/  @P2 R2UR UR39, R3 ;  /* 0x00000000032722ca */ /* 0x000fe400000e0000 */
[----:B------:R-:W-:Y:S01]  /*5260*/  @P0 R2UR UR38, R0 ;  /* 0x00000000002602ca */ /* 0x000fe200000e0000 */
[----:B------:R-:W-:Y:S03]  /*5270*/  @!UPT UIADD3 URZ, UPT, UPT, URZ, URZ, URZ ;  /* 0x000000fffffff290 */ /* 0x000fe6000fffe0ff */
[----:B------:R-:W-:Y:S11]  /*5280*/  BRA.U !UP0, `(.L_x_88) ;  /* 0x0000000108cc7547 */ /* 0x000ff6000b800000 */
[----:B------:R-:W1:Y:S01]  /*5290*/  LDCU UR6, c[0x0][0xb20] ;  /* 0x00016400ff0677ac */ /* 0x000e620008000800 */
[----:B------:R-:W2:Y:S01]  /*52a0*/  LDCU UR7, c[0x0][0x370] ;  /* 0x00006e00ff0777ac */ /* 0x000ea20008000800 */
[----:B------:R-:W3:Y:S01]  /*52b0*/  LDCU UR4, c[0x0][0x374] ;  /* 0x00006e80ff0477ac */ /* 0x000ee20008000800 */
[----:B------:R-:W-:Y:S02]  /*52c0*/  UISETP.NE.AND UP0, UPT, UR58, 0x1, UPT ;  /* 0x000000013a00788c */ /* 0x000fe4000bf05270 */
[----:B------:R-:W-:Y:S02]  /*52d0*/  UIMAD.WIDE.U32 UR10, UR38, UR59, URZ ;  /* 0x0000003b260a72a5 */ /* 0x000fe4000f8e00ff */
[----:B------:R-:W-:Y:S02]  /*52e0*/  UISETP.NE.AND UP1, UPT, UR44, 0x1, UPT ;  /* 0x000000012c00788c */ /* 0x000fe4000bf25270 */
[----:B------:R-:W-:Y:S02]  /*52f0*/  UISETP.NE.AND UP2, UPT, UR41, 0x1, UPT ;  /* 0x000000012900788c */ /* 0x000fe4000bf45270 */
[----:B------:R-:W-:Y:S02]  /*5300*/  UIMAD.WIDE.U32 UR14, UR39, UR56, URZ ;  /* 0x00000038270e72a5 */ /* 0x000fe4000f8e00ff */
[----:B--2---:R-:W-:Y:S02]  /*5310*/  UIMAD.WIDE.U32 UR12, UR7, UR56, URZ ;  /* 0x00000038070c72a5 */ /* 0x004fe4000f8e00ff */
[----:B---3--:R-:W-:Y:S07]  /*5320*/  UIMAD.WIDE.U32 UR8, UR4, UR59, URZ ;  /* 0x0000003b040872a5 */ /* 0x008fee000f8e00ff */
[----:B------:R-:W-:Y:S02]  /*5330*/  UMOV UR5, UR9 ;  /* 0x0000000900057c82 */ /* 0x000fe40008000000 */
[----:B-1----:R-:W-:Y:S03]  /*5340*/  @UP0 USHF.R.U32.HI UR4, URZ, UR6, UR5 ;  /* 0x00000006ff040299 */ /* 0x002fe60008011605 */
[----:B------:R-:W-:Y:S01]  /*5350*/  UMOV UR5, UR11 ;  /* 0x0000000b00057c82 */ /* 0x000fe20008000000 */
[----:B------:R-:W-:Y:S02]  /*5360*/  UIMAD.WIDE.U32 UR8, UR4, UR42, URZ ;  /* 0x0000002a040872a5 */ /* 0x000fe4000f8e00ff */
[----:B------:R-:W-:Y:S03]  /*5370*/  USHF.R.U32.HI UR6, URZ, UR6, UR5 ;  /* 0x00000006ff067299 */ /* 0x000fe60008011605 */
[----:B------:R-:W-:Y:S01]  /*5380*/  UMOV UR5, UR13 ;  /* 0x0000000d00057c82 */ /* 0x000fe20008000000 */
[----:B------:R-:W-:Y:S02]  /*5390*/  USEL UR6, UR38, UR6, !UP0 ;  /* 0x0000000626067287 */ /* 0x000fe4000c000000 */
[----:B------:R-:W-:Y:S01]  /*53a0*/  @UP1 USHF.R.U32.HI UR7, URZ, UR57, UR5 ;  /* 0x00000039ff071299 */ /* 0x000fe20008011605 */
[----:B------:R-:W-:Y:S02]  /*53b0*/  UMOV UR8, UR9 ;  /* 0x0000000900087c82 */ /* 0x000fe40008000000 */
[----:B------:R-:W-:Y:S01]  /*53c0*/  UMOV UR5, UR15 ;  /* 0x0000000f00057c82 */ /* 0x000fe20008000000 */
[----:B------:R-:W-:Y:S02]  /*53d0*/  UIMAD.WIDE.U32 UR10, UR7, UR42, URZ ;  /* 0x0000002a070a72a5 */ /* 0x000fe4000f8e00ff */
[----:B------:R-:W-:Y:S02]  /*53e0*/  @UP2 USHF.R.U32.HI UR4, URZ, UR43, UR8 ;  /* 0x0000002bff042299 */ /* 0x000fe40008011608 */
[----:B------:R-:W-:Y:S02]  /*53f0*/  USHF.R.U32.HI UR5, URZ, UR57, UR5 ;  /* 0x00000039ff057299 */ /* 0x000fe40008011605 */
[----:B------:R-:W-:Y:S02]  /*5400*/  UIMAD UR4, UR41, UR4, URZ ;  /* 0x00000004290472a4 */ /* 0x000fe4000f8e02ff */
[----:B------:R-:W-:Y:S02]  /*5410*/  USEL UR5, UR39, UR5, !UP1 ;  /* 0x0000000527057287 */ /* 0x000fe4000c800000 */
[----:B------:R-:W-:Y:S01]  /*5420*/  UISETP.GE.AND UP0, UPT, UR6, UR4, UPT ;  /* 0x000000040600728c */ /* 0x000fe2000bf06270 */
[----:B------:R-:W-:Y:S02]  /*5430*/  UMOV UR10, UR11 ;  /* 0x0000000b000a7c82 */ /* 0x000fe40008000000 */
[----:B------:R-:W-:Y:S02]  /*5440*/  @UP2 USHF.R.U32.HI UR7, URZ, UR43, UR10 ;  /* 0x0000002bff072299 */ /* 0x000fe4000801160a */
[----:B------:R-:W-:Y:S02]  /*5450*/  UIMAD.WIDE.U32 UR10, UR6, UR42, URZ ;  /* 0x0000002a060a72a5 */ /* 0x000fe4000f8e00ff */
[----:B------:R-:W-:Y:S04]  /*5460*/  UIMAD UR8, UR41, UR7, URZ ;  /* 0x00000007290872a4 */ /* 0x000fe8000f8e02ff */
[----:B------:R-:W-:Y:S02]  /*5470*/  UISETP.GE.OR UP0, UPT, UR5, UR8, UP0 ;  /* 0x000000080500728c */ /* 0x000fe40008706670 */
[----:B------:R-:W-:Y:S02]  /*5480*/  UIMAD.WIDE.U32 UR8, UR5, UR42, URZ ;  /* 0x0000002a050872a5 */ /* 0x000fe4000f8e00ff */
[----:B------:R-:W-:Y:S01]  /*5490*/  UIADD3 UR8, UPT, UPT, -UR5, URZ, URZ ;  /* 0x000000ff05087290 */ /* 0x000fe2000fffe1ff */
[----:B------:R-:W-:Y:S02]  /*54a0*/  UMOV UR4, UR11 ;  /* 0x0000000b00047c82 */ /* 0x000fe40008000000 */
[----:B------:R-:W-:Y:S04]  /*54b0*/  USHF.R.U32.HI UR4, URZ, UR43, UR4 ;  /* 0x0000002bff047299 */ /* 0x000fe80008011604 */
[----:B------:R-:W-:Y:S03]  /*54c0*/  USEL UR11, UR6, UR4, !UP2 ;  /* 0x00000004060b7287 */ /* 0x000fe6000d000000 */
[----:B------:R-:W-:Y:S01]  /*54d0*/  @!UP0 UMOV UR4, UR9 ;  /* 0x0000000900048c82 */ /* 0x000fe20008000000 */
[----:B------:R-:W-:Y:S02]  /*54e0*/  UIADD3 UR10, UPT, UPT, -UR11, URZ, URZ ;  /* 0x000000ff0b0a7290 */ /* 0x000fe4000fffe1ff */
[----:B------:R-:W-:Y:S02]  /*54f0*/  @!UP0 USHF.R.U32.HI UR4, URZ, UR43, UR4 ;  /* 0x0000002bff048299 */ /* 0x000fe40008011604 */
[----:B------:R-:W-:Y:S02]  /*5500*/  UIMAD UR10, UR41, UR10, UR6 ;  /* 0x0000000a290a72a4 */ /* 0x000fe4000f8e0206 */
[----:B------:R-:W-:Y:S02]  /*5510*/  @!UP0 USEL UR4, UR5, UR4, !UP2 ;  /* 0x0000000405048287 */ /* 0x000fe4000d000000 */
[----:B------:R-:W-:Y:S02]  /*5520*/  UIADD3 UR9, UPT, UPT, -UR6, URZ, URZ ;  /* 0x000000ff06097290 */ /* 0x000fe4000fffe1ff */
[----:B------:R-:W-:Y:S02]  /*5530*/  @!UP0 UIMAD UR10, UR7, UR10, UR4 ;  /* 0x0000000a070a82a4 */ /* 0x000fe4000f8e0204 */
[----:B------:R-:W-:Y:S02]  /*5540*/  @!UP0 UIADD3 UR11, UPT, UPT, UR11, -UR4, URZ ;  /* 0x800000040b0b8290 */ /* 0x000fe4000fffe0ff */
[----:B------:R-:W-:Y:S02]  /*5550*/  UIMAD UR7, UR44, UR8, UR39 ;  /* 0x000000082c0772a4 */ /* 0x000fe4000f8e0227 */
[----:B------:R-:W-:Y:S02]  /*5560*/  @!UP0 UIMAD UR6, UR11, UR41, UR5 ;  /* 0x000000290b0682a4 */ /* 0x000fe4000f8e0205 */
[----:B------:R-:W-:Y:S01]  /*5570*/  UIMAD UR4, UR58, UR9, UR38 ;  /* 0x000000093a0472a4 */ /* 0x000fe2000f8e0226 */
[----:B------:R-:W-:Y:S02]  /*5580*/  @!UP0 UMOV UR5, UR10 ;  /* 0x0000000a00058c82 */ /* 0x000fe40008000000 */
[----:B------:R-:W-:Y:S02]  /*5590*/  UIMAD UR39, UR5, UR44, UR7 ;  /* 0x0000002c052772a4 */ /* 0x000fe4000f8e0207 */
[----:B------:R-:W-:Y:S11]  /*55a0*/  UIMAD UR38, UR6, UR58, UR4 ;  /* 0x0000003a062672a4 */ /* 0x000ff6000f8e0204 */
[----:B------:R-:W-:Y:S01]  /*55b0*/  @!UPT UIADD3 URZ, UPT, UPT, URZ, URZ, URZ ;  /* 0x000000fffffff290 */ /* 0x000fe2000fffe0ff */
.L_x_88:
[----:B------:R-:W-:Y:S01]  /*55c0*/  UISETP.NE.AND UP0, UPT, UR40, 0x1, UPT ;  /* 0x000000012800788c */ /* 0x000fe2000bf05270 */
[----:B------:R-:W-:Y:S01]  /*55d0*/  R2UR UR17, R249 ;  /* 0x00000000f91172ca */ /* 0x000fe200000e0000 */
[----:B------:R-:W-:Y:S01]  /*55e0*/  UIADD3 UR51, UPT, UPT, UR16, 0x1, URZ ;  /* 0x0000000110337890 */ /* 0x000fe2000fffe0ff */
[----:B------:R-:W-:Y:S08]  /*55f0*/  R2UR UR11, R248 ;  /* 0x00000000f80b72ca */ /* 0x000ff000000e0000 */
[----:B------:R-:W1:Y:S01]  /*5600*/  @!UP0 LDCU.128 UR12, c[0x0][0xb10] ;  /* 0x00016200ff0c87ac */ /* 0x000e620008000c00 */
[----:B------:R-:W2:Y:S01]  /*5610*/  @!UP0 LDCU UR5, c[0x0][0xb0c] ;  /* 0x00016180ff0587ac */ /* 0x000ea20008000800 */
[----:B------:R-:W3:Y:S01]  /*5620*/  @!UP0 LDCU UR10, c[0x0][0xb20] ;  /* 0x00016400ff0a87ac */ /* 0x000ee20008000800 */
[----:B------:R-:W-:Y:S02]  /*5630*/  UISETP.NE.U32.AND UP3, UPT, UR17, URZ, UPT ;  /* 0x000000ff1100728c */ /* 0x000fe4000bf65070 */
[----:B-1----:R-:W-:Y:S02]  /*5640*/  UIMAD.WIDE.U32 UR8, UR39, UR12, URZ ;  /* 0x0000000c270872a5 */ /* 0x002fe4000f8e00ff */
[----:B------:R-:W-:Y:S02]  /*5650*/  UIMAD.WIDE.U32 UR6, UR38, UR15, URZ ;  /* 0x0000000f260672a5 */ /* 0x000fe4000f8e00ff */
[----:B------:R-:W-:Y:S02]  /*5660*/  @!UP0 UISETP.NE.AND UP1, UPT, UR14, 0x1, UPT ;  /* 0x000000010e00888c */ /* 0x000fe4000bf25270 */
[----:B------:R-:W-:Y:S02]  /*5670*/  UISETP.NE.AND.EX UP3, UPT, UR11, URZ, UPT, UP3 ;  /* 0x000000ff0b00728c */ /* 0x000fe4000bf65330 */
[----:B--2---:R-:W-:Y:S01]  /*5680*/  @!UP0 UISETP.NE.AND UP2, UPT, UR5, 0x1, UPT ;  /* 0x000000010500888c */ /* 0x004fe2000bf45270 */
[----:B------:R-:W-:Y:S01]  /*5690*/  @!UP0 UMOV UR4, UR9 ;  /* 0x0000000900048c82 */ /* 0x000fe20008000000 */
[----:B------:R-:W-:Y:S01]  /*56a0*/  @!UP0 UMOV UR6, UR7 ;  /* 0x0000000700068c82 */ /* 0x000fe20008000000 */
[----:B------:R-:W-:Y:S02]  /*56b0*/  @!UP0 USHF.R.U32.HI UR4, URZ, UR13, UR4 ;  /* 0x0000000dff048299 */ /* 0x000fe40008011604 */
[----:B---3--:R-:W-:Y:S02]  /*56c0*/  @!UP0 USHF.R.U32.HI UR6, URZ, UR10, UR6 ;  /* 0x0000000aff068299 */ /* 0x008fe40008011606 */
[----:B------:R-:W-:Y:S02]  /*56d0*/  @!UP0 USEL UR7, UR39, UR4, !UP2 ;  /* 0x0000000427078287 */ /* 0x000fe4000d000000 */
[----:B------:R-:W-:Y:S04]  /*56e0*/  @!UP0 USEL UR6, UR38, UR6, !UP1 ;  /* 0x0000000626068287 */ /* 0x000fe8000c800000 */
[----:B------:R-:W-:Y:S02]  /*56f0*/  @!UP0 UIADD3 UR4, UPT, UPT, -UR7, UR6, URZ ;  /* 0x0000000607048290 */ /* 0x000fe4000fffe1ff */
[----:B------:R-:W-:Y:S02]  /*5700*/  @!UP0 UIADD3 UR6, UPT, UPT, UR7, -UR6, URZ ;  /* 0x8000000607068290 */ /* 0x000fe4000fffe0ff */
[----:B------:R-:W-:Y:S02]  /*5710*/  @!UP0 UIMAD UR39, UR4, UR5, UR39 ;  /* 0x00000005042782a4 */ /* 0x000fe4000f8e0227 */
[----:B------:R-:W-:Y:S01]  /*5720*/  @!UP0 UIMAD UR38, UR6, UR14, UR38 ;  /* 0x0000000e062682a4 */ /* 0x000fe2000f8e0226 */
[----:B------:R-:W-:Y:S11]  /*5730*/  BRA.U !UP3, `(.L_x_89) ;  /* 0x000000010b407547 */ /* 0x000ff6000b800000 */
[----:B------:R-:W-:Y:S01]  /*5740*/  UISETP.NE.U32.AND UP0, UPT, UR60, URZ, UPT ;  /* 0x000000ff3c00728c */ /* 0x000fe2000bf05070 */
[----:B------:R-:W-:Y:S01]  /*5750*/  R2UR UR6, R249 ;  /* 0x00000000f90672ca */ /* 0x000fe200000e0000 */
[----:B------:R-:W1:Y:S01]  /*5760*/  LDCU.64 UR8, c[0x0][0x358] ;  /* 0x00006b00ff0877ac */ /* 0x000e620008000a00 */
[----:B------:R-:W-:Y:S01]  /*5770*/  IMAD.MOV.U32 R244, RZ, RZ, 0x1 ;  /* 0x00000001fff47424 */ /* 0x000fe200078e00ff */
[----:B------:R-:W-:Y:S06]  /*5780*/  UISETP.NE.AND.EX UP0, UPT, UR61, URZ, UPT, UP0 ;  /* 0x000000ff3d00728c */ /* 0x000fec000bf05300 */
[----:B------:R-:W-:Y:S05]  /*5790*/  PLOP3.LUT P0, PT, PT, PT, UP0, 0x80, 0x8 ;  /* 0x000000000008781c */ /* 0x000fea0003f0f008 */
[----:B------:R-:W2:Y:S01]  /*57a0*/  @UP0 LDCU.64 UR4, c[0x0][0x888] ;  /* 0x00011100ff0407ac */ /* 0x000ea20008000a00 */
[----:B------:R-:W-:Y:S04]  /*57b0*/  @UP0 UIMAD UR6, UR36, UR6, URZ ;  /* 0x00000006240602a4 */ /* 0x000fe8000f8e02ff */
[----:B--2---:R-:W-:Y:S06]  /*57c0*/  @UP0 UIMAD.WIDE UR4, UR6, 0x4, UR4 ;  /* 0x00000004060408a5 */ /* 0x004fec000f8e0204 */
[----:B------:R-:W-:Y:S02]  /*57d0*/  IMAD.U32 R8, RZ, RZ, UR4 ;  /* 0x00000004ff087e24 */ /* 0x000fe4000f8e00ff */
[----:B------:R-:W-:Y:S05]  /*57e0*/  IMAD.U32 R9, RZ, RZ, UR5 ;  /* 0x00000005ff097e24 */ /* 0x000fea000f8e00ff */
[----:B-1----:R-:W2:Y:S02]  /*57f0*/  @P0 LDG.E R0, desc[UR8][R8.64] ;  /* 0x0000000808000981 */ /* 0x002ea4000c1e1900 */
[----:B--2---:R-:W-:Y:S01]  /*5800*/  @P0 R2UR UR45, R0 ;  /* 0x00000000002d02ca */ /* 0x004fe200000e0000 */
[----:B------:R-:W-:Y:S05]  /*5810*/  IMAD.MOV.U32 R0, RZ, RZ, 0x1 ;  /* 0x00000001ff007424 */ /* 0x000fea00078e00ff */
[----:B------:R-:W-:Y:S08]  /*5820*/  @!P0 PRMT R244, R0, 0x7610, R244 ;  /* 0x0000761000f48816 */ /* 0x000ff000000000f4 */
[----:B------:R-:W1:Y:S02]  /*5830*/  @!UP0 LDCU UR45, c[0x0][0x880] ;  /* 0x00011000ff2d87ac */ /* 0x000e640008000800 */
.L_x_89:
[----:B------:R-:W-:Y:S02]  /*5840*/  R2UR UR5, R247 ;  /* 0x00000000f70572ca */ /* 0x000fe400000e0000 */
[----:B------:R-:W-:Y:S11]  /*5850*/  R2UR UR4, R246 ;  /* 0x00000000f60472ca */ /* 0x000ff600000e0000 */
[----:B------:R-:W-:Y:S04]  /*5860*/  UISETP.NE.U32.AND UP0, UPT, UR5, URZ, UPT ;  /* 0x000000ff0500728c */ /* 0x000fe8000bf05070 */
[----:B------:R-:W-:Y:S09]  /*5870*/  UISETP.NE.AND.EX UP0, UPT, UR4, URZ, UPT, UP0 ;  /* 0x000000ff0400728c */ /* 0x000ff2000bf05300 */
[----:B------:R-:W-:Y:S05]  /*5880*/  BRA.U !UP0, `(.L_x_90) ;  /* 0x00000001083c7547 */ /* 0x000fea000b800000 */
[----:B------:R-:W2:Y:S01]  /*5890*/  LDCU.64 UR4, c[0x0][0x8a8] ;  /* 0x00011500ff0477ac */ /* 0x000ea20008000a00 */
[----:B------:R-:W-:Y:S01]  /*58a0*/  R2UR UR6, R247 ;  /* 0x00000000f70672ca */ /* 0x000fe200000e0000 */
[----:B------:R-:W3:Y:S01]  /*58b0*/  LDCU.64 UR8, c[0x0][0x358] ;  /* 0x00006b00ff0877ac */ /* 0x000ee20008000a00 */
[----:B--2---:R-:W-:Y:S04]  /*58c0*/  UISETP.NE.U32.AND UP0, UPT, UR4, URZ, UPT ;  /* 0x000000ff0400728c */ /* 0x004fe8000bf05070 */
[----:B------:R-:W-:Y:S06]  /*58d0*/  UISETP.NE.AND.EX UP0, UPT, UR5, URZ, UPT, UP0 ;  /* 0x000000ff0500728c */ /* 0x000fec000bf05300 */
[----:B------:R-:W-:Y:S05]  /*58e0*/  PLOP3.LUT P0, PT, PT, PT, UP0, 0x80, 0x8 ;  /* 0x000000000008781c */ /* 0x000fea0003f0f008 */
[----:B------:R-:W2:Y:S01]  /*58f0*/  @UP0 LDCU.64 UR4, c[0x0][0x8a8] ;  /* 0x00011500ff0407ac */ /* 0x000ea20008000a00 */
[----:B------:R-:W-:Y:S04]  /*5900*/  @UP0 UIMAD UR6, UR36, UR6, URZ ;  /* 0x00000006240602a4 */ /* 0x000fe8000f8e02ff */
[----:B--2---:R-:W-:Y:S06]  /*5910*/  @UP0 UIMAD.WIDE UR4, UR6, 0x4, UR4 ;  /* 0x00000004060408a5 */ /* 0x004fec000f8e0204 */
[----:B------:R-:W-:Y:S02]  /*5920*/  IMAD.U32 R8, RZ, RZ, UR4 ;  /* 0x00000004ff087e24 */ /* 0x000fe4000f8e00ff */
[----:B------:R-:W-:Y:S05]  /*5930*/  IMAD.U32 R9, RZ, RZ, UR5 ;  /* 0x00000005ff097e24 */ /* 0x000fea000f8e00ff */
[----:B---3--:R-:W2:Y:S02]  /*5940*/  @P0 LDG.E R0, desc[UR8][R8.64] ;  /* 0x0000000808000981 */ /* 0x008ea4000c1e1900 */
[----:B--2---:R-:W-:Y:S11]  /*5950*/  @P0 R2UR UR37, R0 ;  /* 0x00000000002502ca */ /* 0x004ff600000e0000 */
[----:B------:R-:W-:Y:S03]  /*5960*/  @!UPT UIADD3 URZ, UPT, UPT, URZ, URZ, URZ ;  /* 0x000000fffffff290 */ /* 0x000fe6000fffe0ff */
[----:B------:R-:W2:Y:S02]  /*5970*/  @!UP0 LDCU UR37, c[0x0][0x8a0] ;  /* 0x00011400ff2587ac */ /* 0x000ea40008000800 */
.L_x_90:
[----:B------:R-:W-:Y:S01]  /*5980*/  UISETP.NE.AND UP5, UPT, UR62, URZ, UPT ;  /* 0x000000ff3e00728c */ /* 0x000fe2000bfa5270 */
[----:B------:R-:W-:Y:S01]  /*5990*/  IMAD.U32 R3, RZ, RZ, UR52 ;  /* 0x00000034ff037e24 */ /* 0x000fe2000f8e00ff */
[----:B------:R-:W-:Y:S01]  /*59a0*/  UPLOP3.LUT UP1, UPT, UPT, UPT, UPT, 0x40, 0x4 ;  /* 0x000000000004789c */ /* 0x000fe20003f2e870 */
[----:B------:R-:W-:Y:S01]  /*59b0*/  CS2R R178, SRZ ;  /* 0x0000000000b27805 */ /* 0x000fe2000001ff00 */
[----:B------:R-:W-:Y:S01]  /*59c0*/  ULEA UR48, UR46, UR47, 0x3 ;  /* 0x0000002f2e307291 */ /* 0x000fe2000f8e18ff */
[----:B------:R-:W-:Y:S02]  /*59d0*/  CS2R R176, SRZ ;  /* 0x0000000000b07805 */ /* 0x000fe4000001ff00 */
[----:B------:R-:W-:Y:S01]  /*59e0*/  PLOP3.LUT P1, PT, PT, PT, UP5, 0x80, 0x8 ;  /* 0x000000000008781c */ /* 0x000fe20003f2f058 */
[----:B------:R-:W-:Y:S01]  /*59f0*/  UISETP.NE.AND UP4, UPT, UR53, URZ, UPT ;  /* 0x000000ff3500728c */ /* 0x000fe2000bf85270 */
[----:B------:R-:W-:Y:S02]  /*5a00*/  CS2R R18, SRZ ;  /* 0x0000000000127805 */ /* 0x000fe4000001ff00 */
[----:B------:R-:W-:Y:S02]  /*5a10*/  CS2R R16, SRZ ;  /* 0x0000000000107805 */ /* 0x000fe4000001ff00 */
[----:B------:R-:W-:Y:S01]  /*5a20*/  CS2R R162, SRZ ;  /* 0x0000000000a27805 */ /* 0x000fe2000001ff00 */
[----:B------:R-:W3:Y:S01]  /*5a30*/  @UP5 LDCU.64 UR4, c[0x0][0x888] ;  /* 0x00011100ff0457ac */ /* 0x000ee20008000a00 */
[----:B------:R-:W-:Y:S02]  /*5a40*/  CS2R R160, SRZ ;  /* 0x0000000000a07805 */ /* 0x000fe4000001ff00 */
[----:B------:R-:W-:Y:S02]  /*5a50*/  CS2R R154, SRZ ;  /* 0x00000000009a7805 */ /* 0x000fe4000001ff00 */
[----:B------:R-:W-:Y:S02]  /*5a60*/  CS2R R152, SRZ ;  /* 0x0000000000987805 */ /* 0x000fe4000001ff00 */
[----:B------:R-:W-:Y:S02]  /*5a70*/  CS2R R146, SRZ ;  /* 0x0000000000927805 */ /* 0x000fe4000001ff00 */
[----:B------:R-:W-:Y:S01]  /*5a80*/  CS2R R144, SRZ ;  /* 0x0000000000907805 */ /* 0x000fe2000001ff00 */
[----:B------:R-:W-:Y:S01]  /*5a90*/  @UP5 UPLOP3.LUT UP1, UPT, UPT, UPT, UP3, 0x80, 0x8 ;  /* 0x000000000008589c */ /* 0x000fe20003f2f030 */
[----:B------:R-:W-:Y:S02]  /*5aa0*/  CS2R R138, SRZ ;  /* 0x00000000008a7805 */ /* 0x000fe4000001ff00 */
[----:B------:R-:W-:Y:S01]  /*5ab0*/  @P1 LOP3.LUT P0, RZ, R244, 0xff, RZ, 0xc0, !PT ;  /* 0x000000fff4ff1812 */ /* 0x000fe2000780c0ff */
[----:B-1----:R-:W-:Y:S01]  /*5ac0*/  @UP5 UISETP.NE.AND UP2, UPT, UR45, URZ, UPT ;  /* 0x000000ff2d00528c */ /* 0x002fe2000bf45270 */
[----:B------:R-:W-:Y:S02]  /*5ad0*/  CS2R R136, SRZ ;  /* 0x0000000000887805 */ /* 0x000fe4000001ff00 */
[----:B------:R-:W-:Y:S02]  /*5ae0*/  CS2R R130, SRZ ;  /* 0x0000000000827805 */ /* 0x000fe4000001ff00 */
[----:B------:R-:W-:Y:S01]  /*5af0*/  CS2R R128, SRZ ;  /* 0x0000000000807805 */ /* 0x000fe2000001ff00 */
[----:B---3--:R-:W-:Y:S02]  /*5b00*/  @UP5 UISETP.NE.U32.AND UP0, UPT, UR4, URZ, UPT ;  /* 0x000000ff0400528c */ /* 0x008fe4000bf05070 */
[----:B------:R-:W-:Y:S02]  /*5b10*/  @UP5 USEL UR4, URZ, 0xffffffff, UP2 ;  /* 0xffffffffff045887 */ /* 0x000fe40009000000 */
[----:B------:R-:W-:Y:S04]  /*5b20*/  @UP5 UISETP.NE.AND.EX UP0, UPT, UR5, URZ, UPT, UP0 ;  /* 0x000000ff0500528c */ /* 0x000fe8000bf05300 */
[----:B------:R-:W-:Y:S03]  /*5b30*/  @UP5 USEL UR5, URZ, 0xffffffff, UP0 ;  /* 0xffffffffff055887 */ /* 0x000fe60008000000 */
[----:B------:R-:W-:Y:S01]  /*5b40*/  @P1 VOTEU.ANY UP0, P0 ;  /* 0x0000000000ff1886 */ /* 0x000fe20000000100 */
[----:B------:R-:W-:Y:S01]  /*5b50*/  @UP1 USEL UR4, UR5, UR4, !UP0 ;  /* 0x0000000405041287 */ /* 0x000fe2000c000000 */
[----:B------:R-:W-:Y:S02]  /*5b60*/  PLOP3.LUT P1, PT, PT, PT, UP4, 0x80, 0x8 ;  /* 0x000000000008781c */ /* 0x000fe40003f2f048 */
[----:B------:R-:W-:Y:S01]  /*5b70*/  PLOP3.LUT P0, PT, PT, PT, UP4, 0x80, 0x8 ;  /* 0x000000000008781c */ /* 0x000fe20003f0f048 */
[----:B------:R-:W-:Y:S04]  /*5b80*/  @UP5 ULOP3.LUT UR4, UR4, 0x1, URZ, 0xc0, !UPT ;  /* 0x0000000104045892 */ /* 0x000fe8000f8ec0ff */
[----:B------:R-:W-:Y:S06]  /*5b90*/  UISETP.NE.U32.OR UP0, UPT, UR4, 0x1, !UP5 ;  /* 0x000000010400788c */ /* 0x000fec000ef05470 */
[----:B------:R-:W-:Y:S02]  /*5ba0*/  PLOP3.LUT P2, PT, PT, PT, UP0, 0x80, 0x8 ;  /* 0x000000000008781c */ /* 0x000fe40003f4f008 */
[----:B------:R-:W-:Y:S02]  /*5bb0*/  @P1 SHF.R.U32.HI R4, RZ, 0x10, R5 ;  /* 0x00000010ff041819 */ /* 0x000fe40000011605 */
[----:B------:R-:W-:Y:S02]  /*5bc0*/  PLOP3.LUT P1, PT, PT, PT, PT, 0x8, 0x80 ;  /* 0x000000000080781c */ /* 0x000fe40003f2e170 */
[----:B------:R-:W-:Y:S07]  /*5bd0*/  @P0 R2UR UR63, R4 ;  /* 0x00000000043f02ca */ /* 0x000fee00000e0000 */
[----:B------:R-:W-:Y:S01]  /*5be0*/  @P2 SHF.L.U32 R8, R3, 0x1f, RZ ;  /* 0x0000001f03082819 */ /* 0x000fe200000006ff */
[----:B------:R-:W-:Y:S03]  /*5bf0*/  IMAD.U32 R3, RZ, RZ, UR55 ;  /* 0x00000037ff037e24 */ /* 0x000fe6000f8e00ff */
[----:B------:R-:W1:Y:S02]  /*5c00*/  @P2 SYNCS.PHASECHK.TRANS64.TRYWAIT P4, [UR47+0xd0], R8 ;  /* 0x0000d008ff0025a7 */ /* 0x000e64000808112f */
[----:B------:R-:W-:Y:S04]  /*5c10*/  SHF.L.U32 R0, R3, 0x1f, RZ ;  /* 0x0000001f03007819 */ /* 0x000fe800000006ff */
[----:B------:R3:W4:Y:S01]  /*5c20*/  SYNCS.PHASECHK.TRANS64.TRYWAIT P3, [UR48+0x110], R0 ;  /* 0x00011000ff0075a7 */ /* 0x0007220008061130 */
[----:B-1----:R-:W-:Y:S01]  /*5c30*/  @P2 PLOP3.LUT P1, PT, P4, PT, PT, 0x8, 0x80 ;  /* 0x000000000080281c */ /* 0x002fe2000272e170 */
[----:B------:R-:W-:Y:S01]  /*5c40*/  @!UPT UIADD3 URZ, UPT, UPT, URZ, URZ, URZ ;  /* 0x000000fffffff290 */ /* 0x000fe2000fffe0ff */
[----:B---3--:R-:W-:Y:S11]  /*5c50*/  BRA.U !UP0, `(.L_x_91) ;  /* 0x0000000108d07547 */ /* 0x008ff6000b800000 */
[----:B------:R-:W-:Y:S01]  /*5c60*/  LOP3.LUT P0, RZ, R244, 0xff, RZ, 0xc0, !PT ;  /* 0x000000fff4ff7812 */ /* 0x000fe2000780c0ff */
[----:B------:R-:W-:Y:S01]  /*5c70*/  @!UPT UIADD3 URZ, UPT, UPT, URZ, URZ, URZ ;  /* 0x000000fffffff290 */ /* 0x000fe2000fffe0ff */
[----:B------:R-:W-:Y:S11]  /*5c80*/  @!P1 BRA `(.L_x_92) ;  /* 0x0000000000109947 */ /* 0x000ff60003800000 */
[----:B------:R-:W-:Y:S04]  /*5c90*/  MOV R3, UR52 ;  /* 0x0000003400037c02 */ /* 0x000fe80008000f00 */
[----:B------:R-:W-:Y:S04]  /*5ca0*/  SHF.L.U32 R4, R3, 0x1f, RZ ;  /* 0x0000001f03047819 */ /* 0x000fe800000006ff */
[----:B------:R-:W1:Y:S02]  /*5cb0*/  SYNCS.PHASECHK.TRANS64.TRYWAIT P1, [UR47+0xd0], R4 ;  /* 0x0000d004ff0075a7 */ /* 0x000e64000802112f */
[----:B-1----:R-:W-:Y:S05]  /*5cc0*/  @!P1 BRA `(.L_x_93) ;  /* 0x0000003800d09947 */ /* 0x002fea0003800000 */
.L_x_92:
[----:B------:R-:W-:Y:S01]  /*5cd0*/  UISETP.NE.U32.AND UP0, UPT, UR60, URZ, UPT ;  /* 0x000000ff3c00728c */ /* 0x000fe2000bf05070 */
[----:B------:R-:W-:Y:S01]  /*5ce0*/  CS2R R130, SRZ ;  /* 0x0000000000827805 */ /* 0x000fe2000001ff00 */
[----:B------:R-:W-:Y:S01]  /*5cf0*/  UISETP.NE.AND UP1, UPT, UR45, URZ, UPT ;  /* 0x000000ff2d00728c */ /* 0x000fe2000bf25270 */
[----:B------:R-:W-:Y:S01]  /*5d00*/  CS2R R128, SRZ ;  /* 0x0000000000807805 */ /* 0x000fe2000001ff00 */
[----:B------:R-:W-:Y:S01]  /*5d10*/  UISETP.NE.AND.EX UP0, UPT, UR61, URZ, UPT, UP0 ;  /* 0x000000ff3d00728c */ /* 0x000fe2000bf05300 */
[----:B------:R-:W-:Y:S01]  /*5d20*/  CS2R R138, SRZ ;  /* 0x00000000008a7805 */ /* 0x000fe2000001ff00 */
[----:B------:R-:W-:Y:S01]  /*5d30*/  USEL UR4, URZ, 0xffffffff, UP1 ;  /* 0xffffffffff047887 */ /* 0x000fe20008800000 */
[----:B------:R-:W-:Y:S01]  /*5d40*/  CS2R R136, SRZ ;  /* 0x0000000000887805 */ /* 0x000fe2000001ff00 */
[----:B------:R-:W-:Y:S01]  /*5d50*/  USEL UR5, URZ, 0xffffffff, UP0 ;  /* 0xffffffffff057887 */ /* 0x000fe20008000000 */
[----:B------:R-:W-:Y:S02]  /*5d60*/  CS2R R146, SRZ ;  /* 0x0000000000927805 */ /* 0x000fe4000001ff00 */
[----:B------:R-:W-:Y:S01]  /*5d70*/  CS2R R144, SRZ ;  /* 0x0000000000907805 */ /* 0x000fe2000001ff00 */
[----:B------:R-:W-:Y:S01]  /*5d80*/  VOTEU.ANY UP0, P0 ;  /* 0x0000000000ff7886 */ /* 0x000fe20000000100 */
[----:B------:R-:W-:Y:S01]  /*5d90*/  @UP3 USEL UR4, UR5, UR4, !UP0 ;  /* 0x0000000405043287 */ /* 0x000fe2000c000000 */
[----:B------:R-:W-:Y:S02]  /*5da0*/  CS2R R154, SRZ ;  /* 0x00000000009a7805 */ /* 0x000fe4000001ff00 */
[----:B------:R-:W-:Y:S02]  /*5db0*/  CS2R R152, SRZ ;  /* 0x0000000000987805 */ /* 0x000fe4000001ff00 */
[----:B------:R-:W-:Y:S01]  /*5dc0*/  CS2R R162, SRZ ;  /* 0x0000000000a27805 */ /* 0x000fe2000001ff00 */
[----:B------:R-:W-:Y:S01]  /*5dd0*/  ULOP3.LUT UR4, UR4, 0x1, URZ, 0xc0, !UPT ;  /* 0x0000000104047892 */ /* 0x000fe2000f8ec0ff */
[----:B------:R-:W-:Y:S02]  /*5de0*/  CS2R R160, SRZ ;  /* 0x0000000000a07805 */ /* 0x000fe4000001ff00 */
[----:B------:R-:W-:Y:S02]  /*5df0*/  CS2R R18, SRZ ;  /* 0x0000000000127805 */ /* 0x000fe4000001ff00 */
[----:B------:R-:W-:Y:S01]  /*5e00*/  CS2R R16, SRZ ;  /* 0x0000000000107805 */ /* 0x000fe2000001ff00 */
[----:B------:R-:W-:Y:S01]  /*5e10*/  UISETP.NE.U32.AND UP0, UPT, UR4, 0x1, UPT ;  /* 0x000000010400788c */ /* 0x000fe2000bf05070 */
[----:B------:R-:W-:Y:S02]  /*5e20*/  CS2R R178, SRZ ;  /* 0x0000000000b27805 */ /* 0x000fe4000001ff00 */
[----:B------:R-:W-:Y:S01]  /*5e30*/  CS2R R176, SRZ ;  /* 0x0000000000b07805 */ /* 0x000fe2000001ff00 */
[----:B------:R-:W3:Y:S01]  /*5e40*/  S2UR UR6, SR_CgaCtaId ;  /* 0x00000000000679c3 */ /* 0x000ee20000008800 */
[----:B------:R-:W-:Y:S01]  /*5e50*/  UIADD3 UR4, UPT, UPT, UR47, 0xd8, URZ ;  /* 0x000000d82f047890 */ /* 0x000fe2000fffe0ff */
[----:B------:R-:W-:Y:S01]  /*5e60*/  PLOP3.LUT P0, PT, PT, PT, UP0, 0x80, 0x8 ;  /* 0x000000000008781c */ /* 0x000fe20003f0f008 */
[----:B------:R-:W-:Y:S11]  /*5e70*/  ULOP3.LUT UR52, UR52, 0x1, URZ, 0x3c, !UPT ;  /* 0x0000000134347892 */ /* 0x000ff6000f8e3cff */
[----:B------:R-:W-:Y:S01]  /*5e80*/  @!UPT UIADD3 URZ, UPT, UPT, URZ, URZ, URZ ;  /* 0x000000fffffff290 */ /* 0x000fe2000fffe0ff */
[----:B-1----:R-:W-:Y:S05]  /*5e90*/  @P0 IMAD.IADD R4, R235, 0x1, R252 ;  /* 0x00000001eb040824 */ /* 0x002fea00078e02fc */
[----:B------:R-:W-:Y:S01]  /*5ea0*/  @P0 LEA R3, R4, UR47, 0x4 ;  /* 0x0000002f04030c11 */ /* 0x000fe2000f8e20ff */
[----:B---3--:R-:W-:Y:S04]  /*5eb0*/  UPRMT UR4, UR6, 0x654, UR4 ;  /* 0x0000065406047896 */ /* 0x008fe80008000004 */
[----:B------:R1:W3:Y:S04]  /*5ec0*/  @P0 LDS.128 R128, [R3+0x200] ;  /* 0x0002000003800984 */ /* 0x0002e80000000c00 */
[----:B------:R1:W1:Y:S04]  /*5ed0*/  @P0 LDS.128 R136, [R3+0xa00] ;  /* 0x000a000003880984 */ /* 0x0002680000000c00 */
[----:B------:R1:W1:Y:S04]  /*5ee0*/  @P0 LDS.128 R144, [R3+0x1200] ;  /* 0x0012000003900984 */ /* 0x0002680000000c00 */
[----:B------:R1:W1:Y:S04]  /*5ef0*/  @P0 LDS.128 R152, [R3+0x1a00] ;  /* 0x001a000003980984 */ /* 0x0002680000000c00 */
[----:B------:R1:W1:Y:S04]  /*5f00*/  @P0 LDS.128 R160, [R3+0x2200] ;  /* 0x0022000003a00984 */ /* 0x0002680000000c00 */
[----:B------:R1:W1:Y:S04]  /*5f10*/  @P0 LDS.128 R16, [R3+0x2a00] ;  /* 0x002a000003100984 */ /* 0x0002680000000c00 */
[----:B------:R1:W1:Y:S01]  /*5f20*/  @P0 LDS.128 R176, [R3+0x3200] ;  /* 0x0032000003b00984 */ /* 0x0002620000000c00 */
[----:B------:R-:W-:Y:S01]  /*5f30*/  @!PT LDS RZ, [RZ] ;  /* 0x00000000fffff984 */ /* 0x000fe20000000800 */
[----:B------:R-:W-:Y:S01]  /*5f40*/  @!PT LDS RZ, [RZ] ;  /* 0x00000000fffff984 */ /* 0x000fe20000000800 */
[----:B------:R-:W-:Y:S01]  /*5f50*/  @!PT LDS RZ, [RZ] ;  /* 0x00000000fffff984 */ /* 0x000fe20000000800 */
[----:B------:R-:W-:Y:S01]  /*5f60*/  @!PT LDS RZ, [RZ] ;  /* 0x00000000fffff984 */ /* 0x000fe20000000800 */
[----:B------:R5:W-:Y:S06]  /*5f70*/  MEMBAR.ALL.CTA ;  /* 0x0000000000007992 */ /* 0x000bec0000008000 */
[----:B-----5:R-:W5:Y:S02]  /*5f80*/  FENCE.VIEW.ASYNC.S ;  /* 0x00000000000073c6 */ /* 0x020f640000000000 */
[----:B-----5:R-:W-:Y:S01]  /*5f90*/  SYNCS.ARRIVE.TRANS64.RED.A1T0 RZ, [UR4], RZ ;  /* 0x000000ffffff79a7 */ /* 0x020fe20008100404 */
.L_x_91:
[----:B-1----:R-:W-:Y:S05]  /*5fa0*/  MOV R3, UR46 ;  /* 0x0000002e00037c02 */ /* 0x002fea0008000f00 */
[----:B------:R-:W-:Y:S05]  /*5fb0*/  IMAD R120, R3, 0x70, R2 ;  /* 0x0000007003787824 */ /* 0x000fea00078e0202 */
[----:B------:R-:W-:Y:S04]  /*5fc0*/  SHF.R.U32.HI R4, RZ, 0x15, R120 ;  /* 0x00000015ff047819 */ /* 0x000fe80000011678 */
[----:B------:R-:W-:Y:S01]  /*5fd0*/  LOP3.LUT P0, RZ, R4, 0x3, R245, 0x48, !PT ;  /* 0x0000000304ff7812 */ /* 0x000fe200078048f5 */
[----:B------:R-:W-:Y:S01]  /*5fe0*/  @!UPT UIADD3 URZ, UPT, UPT, URZ, URZ, URZ ;  /* 0x000000fffffff290 */ /* 0x000fe2000fffe0ff */
[----:B----4-:R-:W-:Y:S11]  /*5ff0*/  @P3 BRA `(.L_x_94) ;  /* 0x0000000000083947 */ /* 0x010ff60003800000 */
[----:B------:R-:W1:Y:S02]  /*6000*/  SYNCS.PHASECHK.TRANS64.TRYWAIT P1, [UR48+0x110], R0 ;  /* 0x00011000ff0075a7 */ /* 0x000e640008021130 */
[----:B-1----:R-:W-:Y:S05]  /*6010*/  @!P1 BRA `(.L_x_95) ;  /* 0x0000003800149947 */ /* 0x002fea0003800000 */
.L_x_94:
[----:B------:R-:W-:Y:S05]  /*6020*/  @!P0 BRA `(.L_x_96) ;  /* 0x0000000000408947 */ /* 0x000fea0003800000 */
[----:B------:R-:W4:Y:S01]  /*6030*/  LDCU.64 UR8, c[0x4][0x68] ;  /* 0x01000d00ff0877ac */ /* 0x000f220008000a00 */
[----:B------:R-:W-:Y:S01]  /*6040*/  MOV R15, 0x0 ;  /* 0x00000000000f7802 */ /* 0x000fe20000000f00 */
[----:B------:R-:W-:Y:S02]  /*6050*/  HFMA2 R12, -RZ, RZ, 0, 5.9604644775390625e-08 ;  /* 0x00000001ff0c7431 */ /* 0x000fe400000001ff */
[----:B------:R-:W-:Y:S02]  /*6060*/  IMAD.MOV.U32 R8, RZ, RZ, 0x192 ;  /* 0x00000192ff087424 */ /* 0x000fe400078e00ff */
[----:B------:R-:W-:Y:S01]  /*6070*/  IMAD.MOV.U32 R13, RZ, RZ, RZ ;  /* 0x000000ffff0d7224 */ /* 0x000fe200078e00ff */
[----:B------:R-:W5:Y:S01]  /*6080*/  LDCU.64 UR6, c[0x4][0x70] ;  /* 0x01000e00ff0677ac */ /* 0x000f620008000a00 */
[----:B------:R-:W1:Y:S01]  /*6090*/  LDC.64 R14, c[0x4][R15] ;  /* 0x010000000f0e7b82 */ /* 0x000e620000000a00 */
[----:B------:R-:W2:Y:S01]  /*60a0*/  LDCU.64 UR4, c[0x4][0x8] ;  /* 0x01000100ff0477ac */ /* 0x000ea20008000a00 */
[----:B----4-:R-:W-:Y:S01]  /*60b0*/  MOV R5, UR9 ;  /* 0x0000000900057c02 */ /* 0x010fe20008000f00 */
[----:B------:R-:W-:Y:S01]  /*60c0*/  IMAD.U32 R4, RZ, RZ, UR8 ;  /* 0x00000008ff047e24 */ /* 0x000fe2000f8e00ff */
[----:B-----5:R-:W-:Y:S01]  /*60d0*/  MOV R7, UR7 ;  /* 0x0000000700077c02 */ /* 0x020fe20008000f00 */
[----:B------:R-:W-:Y:S01]  /*60e0*/  IMAD.U32 R6, RZ, RZ, UR6 ;  /* 0x00000006ff067e24 */ /* 0x000fe2000f8e00ff */
[----:B--2---:R-:W-:Y:S01]  /*60f0*/  MOV R11, UR5 ;  /* 0x00000005000b7c02 */ /* 0x004fe20008000f00 */
[----:B------:R-:W-:Y:S02]  /*6100*/  IMAD.U32 R10, RZ, RZ, UR4 ;  /* 0x00000004ff0a7e24 */ /* 0x000fe4000f8e00ff */
[----:B------:R-:W-:Y:S07]  /*6110*/  LEPC R20, `(.L_x_96) ;  /* 0x000000001014794e */ /* 0x000fee0000000000 */
[----:B-1-3--:R-:W-:Y:S05]  /*6120*/  CALL.ABS.NOINC R14 ;  /* 0x000000000e007343 */ /* 0x00afea0003c00000 */
.L_x_96:
[----:B------:R-:W-:Y:S05]  /*6130*/  WARPSYNC.ALL ;  /* 0x0000000000007948 */ /* 0x000fea0003800000 */
[C---:B------:R-:W-:Y:S01]  /*6140*/  R2UR UR4, R120.reuse ;  /* 0x00000000780472ca */ /* 0x040fe200000e0000 */
[----:B-1----:R-:W-:Y:S05]  /*6150*/  VIADD R0, R120, 0x10 ;  /* 0x0000001078007836 */ /* 0x002fea0000000000 */
[----:B------:R-:W-:Y:S04]  /*6160*/  SHF.R.U32.HI R0, RZ, 0x15, R0 ;  /* 0x00000015ff007819 */ /* 0x000fe80000011600 */
[----:B------:R-:W-:Y:S03]  /*6170*/  LOP3.LUT P0, RZ, R0, 0x3, R245, 0x48, !PT ;  /* 0x0000000300ff7812 */ /* 0x000fe600078048f5 */
[----:B------:R-:W1:Y:S10]  /*6180*/  LDTM.x16 R104, tmem[UR4] ;  /* 0x00000004006879ee */ /* 0x000e740008240000 */
[----:B-1----:R-:W-:Y:S05]  /*6190*/  @!P0 BRA `(.L_x_97) ;  /* 0x0000000000408947 */ /* 0x002fea0003800000 */
[----:B------:R-:W1:Y:S01]  /*61a0*/  LDCU.64 UR8, c[0x4][0x68] ;  /* 0x01000d00ff0877ac */ /* 0x000e620008000a00 */
[----:B------:R-:W-:Y:S01]  /*61b0*/  MOV R15, 0x0 ;  /* 0x00000000000f7802 */ /* 0x000fe20000000f00 */
[----:B------:R-:W-:Y:S02]  /*61c0*/  HFMA2 R12, -RZ, RZ, 0, 5.9604644775390625e-08 ;  /* 0x00000001ff0c7431 */ /* 0x000fe400000001ff */
[----:B------:R-:W-:Y:S02]  /*61d0*/  IMAD.MOV.U32 R8, RZ, RZ, 0x192 ;  /* 0x00000192ff087424 */ /* 0x000fe400078e00ff */
[----:B------:R-:W-:Y:S01]  /*61e0*/  IMAD.MOV.U32 R13, RZ, RZ, RZ ;  /* 0x000000ffff0d7224 */ /* 0x000fe200078e00ff */
[----:B------:R-:W4:Y:S01]  /*61f0*/  LDCU.64 UR6, c[0x4][0x70] ;  /* 0x01000e00ff0677ac */ /* 0x000f220008000a00 */
[----:B------:R-:W2:Y:S01]  /*6200*/  LDC.64 R14, c[0x4][R15] ;  /* 0x010000000f0e7b82 */ /* 0x000ea20000000a00 */
[----:B------:R-:W5:Y:S01]  /*6210*/  LDCU.64 UR4, c[0x4][0x8] ;  /* 0x01000100ff0477ac */ /* 0x000f620008000a00 */
[----:B-1----:R-:W-:Y:S01]  /*6220*/  MOV R5, UR9 ;  /* 0x0000000900057c02 */ /* 0x002fe20008000f00 */
[----:B------:R-:W-:Y:S01]  /*6230*/  IMAD.U32 R4, RZ, RZ, UR8 ;  /* 0x00000008ff047e24 */ /* 0x000fe2000f8e00ff */
[----:B----4-:R-:W-:Y:S01]  /*6240*/  MOV R7, UR7 ;  /* 0x0000000700077c02 */ /* 0x010fe20008000f00 */
[----:B------:R-:W-:Y:S01]  /*6250*/  IMAD.U32 R6, RZ, RZ, UR6 ;  /* 0x00000006ff067e24 */ /* 0x000fe2000f8e00ff */
[----:B-----5:R-:W-:Y:S01]  /*6260*/  MOV R11, UR5 ;  /* 0x00000005000b7c02 */ /* 0x020fe20008000f00 */
[----:B------:R-:W-:Y:S02]  /*6270*/  IMAD.U32 R10, RZ, RZ, UR4 ;  /* 0x00000004ff0a7e24 */ /* 0x000fe4000f8e00ff */
[----:B------:R-:W-:Y:S07]  /*6280*/  LEPC R20, `(.L_x_97) ;  /* 0x000000001014794e */ /* 0x000fee0000000000 */
[----:B--23--:R-:W-:Y:S05]  /*6290*/  CALL.ABS.NOINC R14 ;  /* 0x000000000e007343 */ /* 0x00cfea0003c00000 */
.L_x_97:
[----:B------:R-:W-:Y:S05]  /*62a0*/  WARPSYNC.ALL ;  /* 0x0000000000007948 */ /* 0x000fea0003800000 */
[C---:B------:R-:W-:Y:S01]  /*62b0*/  R2UR UR4, R120.reuse ;  /* 0x00000000780472ca */ /* 0x040fe200000e0000 */
[----:B------:R-:W-:Y:S05]  /*62c0*/  VIADD R0, R120, 0x20 ;  /* 0x0000002078007836 */ /* 0x000fea0000000000 */
[----:B------:R-:W-:Y:S04]  /*62d0*/  SHF.R.U32.HI R0, RZ, 0x15, R0 ;  /* 0x00000015ff007819 */ /* 0x000fe80000011600 */
[----:B------:R-:W-:Y:S03]  /*62e0*/  LOP3.LUT P0, RZ, R0, 0x3, R245, 0x48, !PT ;  /* 0x0000000300ff7812 */ /* 0x000fe600078048f5 */
[----:B------:R-:W1:Y:S10]  /*62f0*/  LDTM.x16 R88, tmem[UR4+0x10] ;  /* 0x00001004005879ee */ /* 0x000e740008240000 */
        /* <DEDUP_REMOVED lines=17> */
.L_x_98:
        /* <DEDUP_REMOVED lines=23> */
.L_x_99:
        /* <DEDUP_REMOVED lines=23> */
.L_x_100:
        /* <DEDUP_REMOVED lines=23> */
.L_x_101:
        /* <DEDUP_REMOVED lines=23> */
.L_x_102:
[----:B------:R-:W-:Y:S01]  /*69d0*/  ISETP.NE.AND P0, PT, R252, RZ, PT ;  /* 0x000000fffc00720c */ /* 0x000fe20003f05270 */
[----:B------:R-:W-:Y:S05]  /*69e0*/  WARPSYNC.ALL ;  /* 0x0000000000007948 */ /* 0x000fea0003800000 */
[----:B------:R-:W-:Y:S01]  /*69f0*/  R2UR UR4, R120 ;  /* 0x00000000780472ca */ /* 0x000fe200000e0000 */
[----:B------:R-:W-:Y:S01]  /*6a00*/  IMAD.SHL.U32 R185, R16, 0x100, RZ ;  /* 0x0000010010b97824 */ /* 0x000fe200078e00ff */
[C---:B------:R-:W-:Y:S01]  /*6a10*/  PRMT R210, R152.reuse, 0x8880, RZ ;  /* 0x0000888098d27816 */ /* 0x040fe200000000ff */
[----:B------:R-:W-:Y:S01]  /*6a20*/  IMAD.SHL.U32 R151, R19, 0x100, RZ ;  /* 0x0000010013977824 */ /* 0x000fe200078e00ff */
[----:B------:R-:W-:Y:S01]  /*6a30*/  SHF.L.U32 R206, R152, 0x8, RZ ;  /* 0x0000000898ce7819 */ /* 0x000fe200000006ff */
[----:B------:R-:W-:Y:S01]  /*6a40*/  IMAD.SHL.U32 R188, R161, 0x100, RZ ;  /* 0x00000100a1bc7824 */ /* 0x000fe200078e00ff */
[----:B------:R-:W-:Y:S01]  /*6a50*/  SHF.R.S32.HI R148, RZ, 0x18, R152 ;  /* 0x00000018ff947819 */ /* 0x000fe20000011498 */
[----:B------:R-:W1:Y:S01]  /*6a60*/  S2UR UR5, SR_CgaCtaId ;  /* 0x00000000000579c3 */ /* 0x000e620000008800 */
[----:B------:R-:W-:Y:S01]  /*6a70*/  PRMT R199, R160, 0x8880, RZ ;  /* 0x00008880a0c77816 */ /* 0x000fe200000000ff */
[----:B------:R-:W-:Y:S01]  /*6a80*/  IMAD.U32 R208, R152, 0x10000, RZ ;  /* 0x0001000098d07824 */ /* 0x000fe200078e00ff */
[----:B------:R-:W-:Y:S01]  /*6a90*/  SHF.L.U32 R198, R160, 0x10, RZ ;  /* 0x00000010a0c67819 */ /* 0x000fe200000006ff */
[----:B------:R-:W-:Y:S01]  /*6aa0*/  IMAD.SHL.U32 R191, R154, 0x100, RZ ;  /* 0x000001009abf7824 */ /* 0x000fe200078e00ff */
[----:B------:R-:W-:Y:S01]  /*6ab0*/  SHF.L.U32 R197, R160, 0x8, RZ ;  /* 0x00000008a0c57819 */ /* 0x000fe200000006ff */
[----:B--2---:R-:W-:Y:S01]  /*6ac0*/  IMAD R0, R104, UR37, RZ ;  /* 0x0000002568007c24 */ /* 0x004fe2000f8e02ff */
[----:B------:R-:W-:Y:S01]  /*6ad0*/  SHF.R.S32.HI R156, RZ, 0x18, R160 ;  /* 0x00000018ff9c7819 */ /* 0x000fe200000114a0 */
[----:B------:R-:W-:Y:S01]  /*6ae0*/  IMAD R3, R105, UR37, RZ ;  /* 0x0000002569037c24 */ /* 0x000fe2000f8e02ff */
[----:B------:R-:W-:Y:S01]  /*6af0*/  PRMT R193, R154, 0x8880, RZ ;  /* 0x000088809ac17816 */ /* 0x000fe200000000ff */
[----:B------:R-:W-:Y:S01]  /*6b00*/  IMAD R20, R106, UR37, RZ ;  /* 0x000000256a147c24 */ /* 0x000fe2000f8e02ff */
[----:B------:R-:W-:Y:S01]  /*6b10*/  SHF.L.U32 R192, R154, 0x10, RZ ;  /* 0x000000109ac07819 */ /* 0x000fe200000006ff */
[----:B------:R-:W-:Y:S01]  /*6b20*/  IMAD R21, R107, UR37, RZ ;  /* 0x000000256b157c24 */ /* 0x000fe2000f8e02ff */
[----:B------:R-:W-:Y:S01]  /*6b30*/  SHF.R.S32.HI R152, RZ, 0x18, R154 ;  /* 0x00000018ff987819 */ /* 0x000fe2000001149a */
[----:B------:R-:W-:Y:S01]  /*6b40*/  IMAD R22, R108, UR37, RZ ;  /* 0x000000256c167c24 */ /* 0x000fe2000f8e02ff */
[C---:B------:R-:W-:Y:S01]  /*6b50*/  PRMT R181, R162.reuse, 0x8880, RZ ;  /* 0x00008880a2b57816 */ /* 0x040fe200000000ff */
[----:B------:R-:W-:Y:S01]  /*6b60*/  IMAD R23, R109, UR37, RZ ;  /* 0x000000256d177c24 */ /* 0x000fe2000f8e02ff */
[----:B------:R-:W-:Y:S01]  /*6b70*/  SHF.L.U32 R180, R162, 0x10, RZ ;  /* 0x00000010a2b47819 */ /* 0x000fe200000006ff */
[----:B------:R-:W-:Y:S01]  /*6b80*/  IMAD R104, R110, UR37, RZ ;  /* 0x000000256e687c24 */ /* 0x000fe2000f8e02ff */
[----:B------:R-:W-:Y:S01]  /*6b90*/  SHF.L.U32 R175, R162, 0x8, RZ ;  /* 0x00000008a2af7819 */ /* 0x000fe200000006ff */
[----:B------:R-:W-:Y:S01]  /*6ba0*/  IMAD R105, R111, UR37, RZ ;  /* 0x000000256f697c24 */ /* 0x000fe2000f8e02ff */
[----:B------:R-:W-:Y:S01]  /*6bb0*/  SHF.R.S32.HI R160, RZ, 0x18, R162 ;  /* 0x00000018ffa07819 */ /* 0x000fe200000114a2 */
[----:B---3--:R-:W-:Y:S01]  /*6bc0*/  IMAD.U32 R228, R130, 0x10000, RZ ;  /* 0x0001000082e47824 */ /* 0x008fe200078e00ff */
[C---:B------:R-:W-:Y:S01]  /*6bd0*/  PRMT R202, R153.reuse, 0x8880, RZ ;  /* 0x0000888099ca7816 */ /* 0x040fe200000000ff */
[----:B------:R-:W-:Y:S01]  /*6be0*/  IMAD R106, R112, UR37, RZ ;  /* 0x00000025706a7c24 */ /* 0x000fe2000f8e02ff */
[----:B------:R-:W-:Y:S01]  /*6bf0*/  SHF.L.U32 R201, R153, 0x10, RZ ;  /* 0x0000001099c97819 */ /* 0x000fe200000006ff */
        /* <DEDUP_REMOVED lines=14> */
[----:B------:R-:W-:Y:S01]  /*6ce0*/  IMAD.SHL.U32 R229, R136, 0x100, RZ ;  /* 0x0000010088e57824 */ /* 0x000fe200078e00ff */
        /* <DEDUP_REMOVED lines=18> */
[----:B------:R-:W-:Y:S01]  /*6e10*/  PRMT R173, R17, 0x8880, RZ ;  /* 0x0000888011ad7816 */ /* 0x000fe200000000ff */
[----:B------:R-:W-:Y:S01]  /*6e20*/  IMAD R97, R97, UR37, RZ ;  /* 0x0000002561617c24 */ /* 0x000fe2000f8e02ff */
[C---:B------:R-:W-:Y:S01]  /*6e30*/  SHF.L.U32 R171, R17.reuse, 0x10, RZ ;  /* 0x0000001011ab7819 */ /* 0x040fe200000006ff */
[----:B------:R-:W-:Y:S01]  /*6e40*/  IMAD R98, R98, UR37, RZ ;  /* 0x0000002562627c24 */ /* 0x000fe2000f8e02ff */
[----:B------:R-:W-:Y:S01]  /*6e50*/  SHF.L.U32 R163, R17, 0x8, RZ ;  /* 0x0000000811a37819 */ /* 0x000fe200000006ff */
[----:B------:R-:W-:Y:S01]  /*6e60*/  IMAD.U32 R209, R139, 0x10000, RZ ;  /* 0x000100008bd17824 */ /* 0x000fe200078e00ff */
[----:B------:R-:W-:Y:S01]  /*6e70*/  SHF.R.S32.HI R166, RZ, 0x18, R17 ;  /* 0x00000018ffa67819 */ /* 0x000fe20000011411 */
[----:B------:R-:W-:Y:S01]  /*6e80*/  IMAD R99, R99, UR37, RZ ;  /* 0x0000002563637c24 */ /* 0x000fe2000f8e02ff */
[----:B------:R-:W-:Y:S01]  /*6e90*/  PRMT R161, R18, 0x8880, RZ ;  /* 0x0000888012a17816 */ /* 0x000fe200000000ff */
[----:B------:R-:W-:Y:S01]  /*6ea0*/  IMAD R100, R100, UR37, RZ ;  /* 0x0000002564647c24 */ /* 0x000fe2000f8e02ff */
[C---:B------:R-:W-:Y:S01]  /*6eb0*/  SHF.L.U32 R159, R18.reuse, 0x10, RZ ;  /* 0x00000010129f7819 */ /* 0x040fe200000006ff */
[----:B------:R-:W-:Y:S01]  /*6ec0*/  IMAD R101, R101, UR37, RZ ;  /* 0x0000002565657c24 */ /* 0x000fe2000f8e02ff */
[----:B------:R-:W-:Y:S01]  /*6ed0*/  SHF.L.U32 R157, R18, 0x8, RZ ;  /* 0x00000008129d7819 */ /* 0x000fe200000006ff */
[----:B------:R-:W-:Y:S01]  /*6ee0*/  IMAD.SHL.U32 R212, R145, 0x100, RZ ;  /* 0x0000010091d47824 */ /* 0x000fe200078e00ff */
        /* <DEDUP_REMOVED lines=13> */
[----:B------:R-:W-:Y:S01]  /*6fc0*/  IMAD R0, R121, UR45, R0 ;  /* 0x0000002d79007c24 */ /* 0x000fe2000f8e0200 */
[----:B------:R-:W-:Y:S01]  /*6fd0*/  SHF.R.S32.HI R122, RZ, 0x18, R122 ;  /* 0x00000018ff7a7819 */ /* 0x000fe2000001147a */
[----:B------:R-:W-:Y:S01]  /*6fe0*/  IMAD R75, R75, UR37, RZ ;  /* 0x000000254b4b7c24 */ /* 0x000fe2000f8e02ff */
[----:B------:R-:W-:Y:S01]  /*6ff0*/  SHF.R.S32.HI R121, RZ, 0x18, R234 ;  /* 0x00000018ff797819 */ /* 0x000fe200000114ea */
[----:B------:R-:W-:Y:S01]  /*7000*/  IMAD R76, R76, UR37, RZ ;  /* 0x000000254c4c7c24 */ /* 0x000fe2000f8e02ff */
[----:B------:R-:W-:Y:S01]  /*7010*/  SHF.R.S32.HI R124, RZ, 0x18, R128 ;  /* 0x00000018ff7c7819 */ /* 0x000fe20000011480 */
[----:B------:R-:W-:Y:S01]  /*7020*/  IMAD R3, R122, UR45, R3 ;  /* 0x0000002d7a037c24 */ /* 0x000fe2000f8e0203 */
[----:B------:R-:W-:Y:S01]  /*7030*/  SHF.L.U32 R233, R129, 0x10, RZ ;  /* 0x0000001081e97819 */ /* 0x000fe200000006ff */
[----:B------:R-:W-:Y:S01]  /*7040*/  IMAD R20, R121, UR45, R20 ;  /* 0x0000002d79147c24 */ /* 0x000fe2000f8e0214 */
[C---:B------:R-:W-:Y:S01]  /*7050*/  PRMT R123, R129.reuse, 0x8880, RZ ;  /* 0x00008880817b7816 */ /* 0x040fe200000000ff */
[----:B------:R-:W-:Y:S01]  /*7060*/  IMAD R21, R124, UR45, R21 ;  /* 0x0000002d7c157c24 */ /* 0x000fe2000f8e0215 */
[----:B------:R-:W-:Y:S01]  /*7070*/  SHF.L.U32 R125, R129, 0x8, RZ ;  /* 0x00000008817d7819 */ /* 0x000fe200000006ff */
[----:B------:R-:W-:Y:S01]  /*7080*/  IMAD R77, R77, UR37, RZ ;  /* 0x000000254d4d7c24 */ /* 0x000fe2000f8e02ff */
[----:B------:R-:W-:Y:S01]  /*7090*/  SHF.R.S32.HI R122, RZ, 0x18, R233 ;  /* 0x00000018ff7a7819 */ /* 0x000fe200000114e9 */
[----:B------:R-:W-:Y:S01]  /*70a0*/  IMAD R22, R123, UR45, R22 ;  /* 0x0000002d7b167c24 */ /* 0x000fe2000f8e0216 */
[----:B------:R-:W-:Y:S01]  /*70b0*/  PRMT R232, R130, 0x8880, RZ ;  /* 0x0000888082e87816 */ /* 0x000fe200000000ff */
[----:B------:R-:W-:Y:S01]  /*70c0*/  IMAD R78, R78, UR37, RZ ;  /* 0x000000254e4e7c24 */ /* 0x000fe2000f8e02ff */
[----:B------:R-:W-:Y:S01]  /*70d0*/  SHF.R.S32.HI R125, RZ, 0x18, R125 ;  /* 0x00000018ff7d7819 */ /* 0x000fe2000001147d */
[----:B------:R-:W-:Y:S01]  /*70e0*/  IMAD R23, R122, UR45, R23 ;  /* 0x0000002d7a177c24 */ /* 0x000fe2000f8e0217 */
[----:B------:R-:W-:Y:S01]  /*70f0*/  SHF.R.S32.HI R126, RZ, 0x18, R129 ;  /* 0x00000018ff7e7819 */ /* 0x000fe20000011481 */
[----:B------:R-:W-:Y:S01]  /*7100*/  IMAD R79, R79, UR37, RZ ;  /* 0x000000254f4f7c24 */ /* 0x000fe2000f8e02ff */
[----:B------:R-:W-:Y:S01]  /*7110*/  MOV R121, R232 ;  /* 0x000000e800797202 */ /* 0x000fe20000000f00 */
[----:B------:R-:W-:Y:S01]  /*7120*/  IMAD R104, R125, UR45, R104 ;  /* 0x0000002d7d687c24 */ /* 0x000fe2000f8e0268 */
[----:B------:R-:W-:Y:S01]  /*7130*/  SHF.L.U32 R226, R130, 0x8, RZ ;  /* 0x0000000882e27819 */ /* 0x000fe200000006ff */
[----:B------:R-:W-:Y:S01]  /*7140*/  IMAD R105, R126, UR45, R105 ;  /* 0x0000002d7e697c24 */ /* 0x000fe2000f8e0269 */
        /* <DEDUP_REMOVED lines=8> */
[----:B------:R-:W-:Y:S01]  /*71d0*/  SHF.L.U32 R221, R131, 0x10, RZ ;  /* 0x0000001083dd7819 */ /* 0x000fe200000006ff */
[----:B------:R-:W-:Y:S01]  /*71e0*/  IMAD R108, R121, UR45, R108 ;  /* 0x0000002d796c7c24 */ /* 0x000fe2000f8e026c */
[----:B------:R-:W-:Y:S01]  /*71f0*/  SHF.L.U32 R219, R131, 0x8, RZ ;  /* 0x0000000883db7819 */ /* 0x000fe200000006ff */
[----:B------:R-:W-:Y:S01]  /*7200*/  IMAD R109, R128, UR45, R109 ;  /* 0x0000002d806d7c24 */ /* 0x000fe2000f8e026d */
[----:B------:R-:W-:Y:S01]  /*7210*/  MOV R123, R223 ;  /* 0x000000df007b7202 */ /* 0x000fe20000000f00 */
[----:B------:R-:W-:Y:S01]  /*7220*/  IMAD R82, R82, UR37, RZ ;  /* 0x0000002552527c24 */ /* 0x000fe2000f8e02ff */
[----:B------:R-:W-:Y:S01]  /*7230*/  SHF.R.S32.HI R122, RZ, 0x18, R221 ;  /* 0x00000018ff7a7819 */ /* 0x000fe200000114dd */
[----:B------:R-:W-:Y:S01]  /*7240*/  IMAD R83, R83, UR37, RZ ;  /* 0x0000002553537c24 */ /* 0x000fe2000f8e02ff */
[----:B------:R-:W-:Y:S01]  /*7250*/  PRMT R231, R136, 0x8880, RZ ;  /* 0x0000888088e77816 */ /* 0x000fe200000000ff */
[----:B------:R-:W-:Y:S01]  /*7260*/  IMAD R110, R123, UR45, R110 ;  /* 0x0000002d7b6e7c24 */ /* 0x000fe2000f8e026e */
[----:B------:R-:W-:Y:S01]  /*7270*/  SHF.R.S32.HI R125, RZ, 0x18, R219 ;  /* 0x00000018ff7d7819 */ /* 0x000fe200000114db */
[----:B------:R-:W-:Y:S01]  /*7280*/  IMAD R111, R122, UR45, R111 ;  /* 0x0000002d7a6f7c24 */ /* 0x000fe2000f8e026f */
[----:B------:R-:W-:Y:S01]  /*7290*/  SHF.R.S32.HI R130, RZ, 0x18, R131 ;  /* 0x00000018ff827819 */ /* 0x000fe20000011483 */
[----:B------:R-:W-:Y:S01]  /*72a0*/  IMAD R84, R84, UR37, RZ ;  /* 0x0000002554547c24 */ /* 0x000fe2000f8e02ff */
[----:B------:R-:W-:Y:S01]  /*72b0*/  SHF.L.U32 R230, R136, 0x10, RZ ;  /* 0x0000001088e67819 */ /* 0x000fe200000006ff */
[----:B------:R-:W-:Y:S01]  /*72c0*/  IMAD R112, R125, UR45, R112 ;  /* 0x0000002d7d707c24 */ /* 0x000fe2000f8e0270 */
[----:B------:R-:W-:Y:S01]  /*72d0*/  MOV R121, R231 ;  /* 0x000000e700797202 */ /* 0x000fe20000000f00 */
[----:B------:R-:W-:Y:S01]  /*72e0*/  IMAD R113, R130, UR45, R113 ;  /* 0x0000002d82717c24 */ /* 0x000fe2000f8e0271 */
[----:B------:R-:W-:Y:S01]  /*72f0*/  SHF.R.S32.HI R122, RZ, 0x18, R230 ;  /* 0x00000018ff7a7819 */ /* 0x000fe200000114e6 */
[----:B------:R-:W-:Y:S01]  /*7300*/  IMAD R85, R85, UR37, RZ ;  /* 0x0000002555557c24 */ /* 0x000fe2000f8e02ff */
[----:B------:R-:W-:Y:S01]  /*7310*/  PRMT R227, R137, 0x8880, RZ ;  /* 0x0000888089e37816 */ /* 0x000fe200000000ff */
[----:B------:R-:W-:Y:S01]  /*7320*/  IMAD R88, R121, UR45, R88 ;  /* 0x0000002d79587c24 */ /* 0x000fe2000f8e0258 */
[----:B------:R-:W-:Y:S01]  /*7330*/  SHF.R.S32.HI R123, RZ, 0x18, R229 ;  /* 0x00000018ff7b7819 */ /* 0x000fe200000114e5 */
[----:B------:R-:W-:Y:S01]  /*7340*/  IMAD R89, R122, UR45, R89 ;  /* 0x0000002d7a597c24 */ /* 0x000fe2000f8e0259 */
[----:B------:R-:W-:Y:S01]  /*7350*/  SHF.R.S32.HI R132, RZ, 0x18, R136 ;  /* 0x00000018ff847819 */ /* 0x000fe20000011488 */
[----:B------:R-:W-:Y:S01]  /*7360*/  IMAD.MOV.U32 R121, RZ, RZ, R227 ;  /* 0x000000ffff797224 */ /* 0x000fe200078e00e3 */
[----:B------:R-:W-:Y:S01]  /*7370*/  SHF.L.U32 R225, R137, 0x10, RZ ;  /* 0x0000001089e17819 */ /* 0x000fe200000006ff */
        /* <DEDUP_REMOVED lines=29> */
[C---:B------:R-:W-:Y:S01]  /*7550*/  PRMT R222, R144.reuse, 0x8880, RZ ;  /* 0x0000888090de7816 */ /* 0x040fe200000000ff */
[----:B------:R-:W-:Y:S01]  /*7560*/  IMAD R59, R59, UR37, RZ ;  /* 0x000000253b3b7c24 */ /* 0x000fe2000f8e02ff */
[C---:B------:R-:W-:Y:S01]  /*7570*/  SHF.L.U32 R220, R144.reuse, 0x10, RZ ;  /* 0x0000001090dc7819 */ /* 0x040fe200000006ff */
[----:B------:R-:W-:Y:S01]  /*7580*/  IMAD R100, R123, UR45, R100 ;  /* 0x0000002d7b647c24 */ /* 0x000fe2000f8e0264 */
[----:B------:R-:W-:Y:S01]  /*7590*/  SHF.L.U32 R218, R144, 0x8, RZ ;  /* 0x0000000890da7819 */ /* 0x000fe200000006ff */
[----:B------:R-:W-:Y:S01]  /*75a0*/  IMAD R60, R60, UR37, RZ ;  /* 0x000000253c3c7c24 */ /* 0x000fe2000f8e02ff */
[----:B------:R-:W-:Y:S01]  /*75b0*/  SHF.R.S32.HI R140, RZ, 0x18, R144 ;  /* 0x00000018ff8c7819 */ /* 0x000fe20000011490 */
[----:B------:R-:W-:Y:S01]  /*75c0*/  IMAD R61, R61, UR37, RZ ;  /* 0x000000253d3d7c24 */ /* 0x000fe2000f8e02ff */
[----:B------:R-:W-:Y:S01]  /*75d0*/  SHF.R.S32.HI R122, RZ, 0x18, R209 ;  /* 0x00000018ff7a7819 */ /* 0x000fe200000114d1 */
[----:B------:R-:W-:Y:S01]  /*75e0*/  IMAD R62, R62, UR37, RZ ;  /* 0x000000253e3e7c24 */ /* 0x000fe2000f8e02ff */
[C---:B------:R-:W-:Y:S01]  /*75f0*/  PRMT R205, R146.reuse, 0x8880, RZ ;  /* 0x0000888092cd7816 */ /* 0x040fe200000000ff */
[----:B------:R-:W-:Y:S01]  /*7600*/  IMAD R63, R63, UR37, RZ ;  /* 0x000000253f3f7c24 */ /* 0x000fe2000f8e02ff */
[----:B------:R-:W-:Y:S01]  /*7610*/  SHF.L.U32 R204, R146, 0x10, RZ ;  /* 0x0000001092cc7819 */ /* 0x000fe200000006ff */
[----:B------:R-:W-:Y:S01]  /*7620*/  IMAD R101, R122, UR45, R101 ;  /* 0x0000002d7a657c24 */ /* 0x000fe2000f8e0265 */
        /* <DEDUP_REMOVED lines=15> */
[----:B------:R-:W-:Y:S01]  /*7720*/  IMAD R71, R71, UR37, RZ ;  /* 0x0000002547477c24 */ /* 0x000fe2000f8e02ff */
[----:B------:R-:W-:Y:S01]  /*7730*/  SHF.R.S32.HI R146, RZ, 0x18, R147 ;  /* 0x00000018ff927819 */ /* 0x000fe20000011493 */
[----:B------:R-:W-:Y:S01]  /*7740*/  IMAD R40, R40, UR37, RZ ;  /* 0x0000002528287c24 */ /* 0x000fe2000f8e02ff */
[----:B------:R-:W-:Y:S01]  /*7750*/  SHF.R.S32.HI R125, RZ, 0x18, R207 ;  /* 0x00000018ff7d7819 */ /* 0x000fe200000114cf */
[----:B------:R-:W-:Y:S01]  /*7760*/  IMAD R41, R41, UR37, RZ ;  /* 0x0000002529297c24 */ /* 0x000fe2000f8e02ff */
[----:B------:R-:W-:Y:S01]  /*7770*/  PRMT R149, R176, 0x8880, RZ ;  /* 0x00008880b0957816 */ /* 0x000fe200000000ff */
        /* <DEDUP_REMOVED lines=11> */
[----:B------:R-:W-:Y:S01]  /*7830*/  SHF.L.U32 R135, R178, 0x10, RZ ;  /* 0x00000010b2877819 */ /* 0x000fe200000006ff */
[----:B------:R-:W-:Y:S01]  /*7840*/  IMAD R103, R138, UR45, R103 ;  /* 0x0000002d8a677c24 */ /* 0x000fe2000f8e0267 */
        /* <DEDUP_REMOVED lines=10> */
[----:B------:R-:W-:Y:S01]  /*78f0*/  I2IP.S8.S32.SAT R236, R21, R20, RZ ;  /* 0x0000001415ec7239 */ /* 0x000fe200000014ff */
[----:B------:R-:W-:Y:S01]  /*7900*/  IMAD R52, R52, UR37, RZ ;  /* 0x0000002534347c24 */ /* 0x000fe2000f8e02ff */
[----:B------:R-:W-:Y:S01]  /*7910*/  I2IP.S8.S32.SAT R237, R105, R104, RZ ;  /* 0x0000006869ed7239 */ /* 0x000fe200000014ff */
[----:B------:R-:W-:Y:S01]  /*7920*/  IMAD R53, R53, UR37, RZ ;  /* 0x0000002535357c24 */ /* 0x000fe2000f8e02ff */
[----:B------:R-:W-:Y:S01]  /*7930*/  I2IP.S8.S32.SAT R238, R109, R108, RZ ;  /* 0x0000006c6dee7239 */ /* 0x000fe200000014ff */
[----:B------:R-:W-:Y:S01]  /*7940*/  IMAD R54, R54, UR37, RZ ;  /* 0x0000002536367c24 */ /* 0x000fe2000f8e02ff */
[----:B------:R-:W-:Y:S01]  /*7950*/  I2IP.S8.S32.SAT R239, R113, R112, RZ ;  /* 0x0000007071ef7239 */ /* 0x000fe200000014ff */
[----:B------:R-:W-:Y:S01]  /*7960*/  IMAD R55, R55, UR37, RZ ;  /* 0x0000002537377c24 */ /* 0x000fe2000f8e02ff */
[----:B------:R-:W-:Y:S01]  /*7970*/  IADD3 R179, PT, PT, R235, R252, RZ ;  /* 0x000000fcebb37210 */ /* 0x000fe20007ffe0ff */
[----:B------:R-:W-:Y:S01]  /*7980*/  IMAD R24, R24, UR37, RZ ;  /* 0x0000002518187c24 */ /* 0x000fe2000f8e02ff */
[----:B------:R-:W-:Y:S01]  /*7990*/  MOV R121, R222 ;  /* 0x000000de00797202 */ /* 0x000fe20000000f00 */
[----:B------:R-:W-:Y:S01]  /*79a0*/  IMAD R25, R25, UR37, RZ ;  /* 0x0000002519197c24 */ /* 0x000fe2000f8e02ff */
[----:B------:R-:W-:Y:S01]  /*79b0*/  SHF.R.S32.HI R122, RZ, 0x18, R220 ;  /* 0x00000018ff7a7819 */ /* 0x000fe200000114dc */
[----:B------:R-:W-:Y:S01]  /*79c0*/  IMAD R26, R26, UR37, RZ ;  /* 0x000000251a1a7c24 */ /* 0x000fe2000f8e02ff */
[----:B------:R-:W-:Y:S01]  /*79d0*/  PRMT R143, R177, 0x8880, RZ ;  /* 0x00008880b18f7816 */ /* 0x000fe200000000ff */
[----:B------:R-:W-:Y:S01]  /*79e0*/  IMAD R72, R121, UR45, R72 ;  /* 0x0000002d79487c24 */ /* 0x000fe2000f8e0248 */
[C---:B------:R-:W-:Y:S01]  /*79f0*/  SHF.L.U32 R141, R177.reuse, 0x10, RZ ;  /* 0x00000010b18d7819 */ /* 0x040fe200000006ff */
[----:B------:R-:W-:Y:S01]  /*7a00*/  IMAD R73, R122, UR45, R73 ;  /* 0x0000002d7a497c24 */ /* 0x000fe2000f8e0249 */
[----:B------:R-:W-:Y:S01]  /*7a10*/  SHF.L.U32 R139, R177, 0x8, RZ ;  /* 0x00000008b18b7819 */ /* 0x000fe200000006ff */
[----:B------:R-:W-:Y:S01]  /*7a20*/  IMAD R27, R27, UR37, RZ ;  /* 0x000000251b1b7c24 */ /* 0x000fe2000f8e02ff */
[----:B------:R-:W-:Y:S01]  /*7a30*/  SHF.R.S32.HI R174, RZ, 0x18, R177 ;  /* 0x00000018ffae7819 */ /* 0x000fe200000114b1 */
[----:B------:R-:W-:Y:S01]  /*7a40*/  IMAD R28, R28, UR37, RZ ;  /* 0x000000251c1c7c24 */ /* 0x000fe2000f8e02ff */
[----:B------:R-:W-:Y:S01]  /*7a50*/  I2IP.S8.S32.SAT R236, R3, R0, R236 ;  /* 0x0000000003ec7239 */ /* 0x000fe200000014ec */
[----:B------:R-:W-:Y:S01]  /*7a60*/  IMAD R29, R29, UR37, RZ ;  /* 0x000000251d1d7c24 */ /* 0x000fe2000f8e02ff */
[----:B------:R-:W-:Y:S01]  /*7a70*/  I2IP.S8.S32.SAT R237, R23, R22, R237 ;  /* 0x0000001617ed7239 */ /* 0x000fe200000014ed */
[----:B------:R-:W-:Y:S01]  /*7a80*/  IMAD R30, R30, UR37, RZ ;  /* 0x000000251e1e7c24 */ /* 0x000fe2000f8e02ff */
[----:B------:R-:W-:Y:S01]  /*7a90*/  I2IP.S8.S32.SAT R238, R107, R106, R238 ;  /* 0x0000006a6bee7239 */ /* 0x000fe200000014ee */
[----:B------:R-:W-:Y:S01]  /*7aa0*/  IMAD R31, R31, UR37, RZ ;  /* 0x000000251f1f7c24 */ /* 0x000fe2000f8e02ff */
[----:B------:R-:W-:Y:S01]  /*7ab0*/  I2IP.S8.S32.SAT R239, R111, R110, R239 ;  /* 0x0000006e6fef7239 */ /* 0x000fe200000014ef */
[----:B------:R-:W-:Y:S01]  /*7ac0*/  IMAD R32, R32, UR37, RZ ;  /* 0x0000002520207c24 */ /* 0x000fe2000f8e02ff */
[----:B------:R-:W-:Y:S01]  /*7ad0*/  LEA R177, R179, UR47, 0x4 ;  /* 0x0000002fb3b17c11 */ /* 0x000fe2000f8e20ff */
[----:B------:R-:W-:Y:S01]  /*7ae0*/  IMAD R33, R33, UR37, RZ ;  /* 0x0000002521217c24 */ /* 0x000fe2000f8e02ff */
[----:B------:R-:W-:Y:S01]  /*7af0*/  SHF.R.S32.HI R123, RZ, 0x18, R218 ;  /* 0x00000018ff7b7819 */ /* 0x000fe200000114da */
[----:B------:R-:W-:Y:S01]  /*7b00*/  IMAD R34, R34, UR37, RZ ;  /* 0x0000002522227c24 */ /* 0x000fe2000f8e02ff */
[----:B------:R-:W-:Y:S01]  /*7b10*/  MOV R121, R215 ;  /* 0x000000d700797202 */ /* 0x000fe20000000f00 */
[----:B------:R-:W-:Y:S01]  /*7b20*/  IMAD R35, R35, UR37, RZ ;  /* 0x0000002523237c24 */ /* 0x000fe2000f8e02ff */
[----:B------:R-:W-:Y:S01]  /*7b30*/  SHF.R.S32.HI R122, RZ, 0x18, R213 ;  /* 0x00000018ff7a7819 */ /* 0x000fe200000114d5 */
[----:B------:R-:W-:Y:S01]  /*7b40*/  IMAD R74, R123, UR45, R74 ;  /* 0x0000002d7b4a7c24 */ /* 0x000fe2000f8e024a */
[----:B------:R-:W-:Y:S01]  /*7b50*/  SHF.R.S32.HI R123, RZ, 0x18, R212 ;  /* 0x00000018ff7b7819 */ /* 0x000fe200000114d4 */
[----:B------:R-:W-:Y:S01]  /*7b60*/  IMAD R75, R140, UR45, R75 ;  /* 0x0000002d8c4b7c24 */ /* 0x000fe2000f8e024b */
[----:B------:R-:W-:Y:S01]  /*7b70*/  I2IP.S8.S32.SAT R240, R91, R90, RZ ;  /* 0x0000005a5bf07239 */ /* 0x000fe200000014ff */
[----:B------:R-:W-:Y:S01]  /*7b80*/  IMAD R76, R121, UR45, R76 ;  /* 0x0000002d794c7c24 */ /* 0x000fe2000f8e024c */
[----:B------:R-:W-:Y:S01]  /*7b90*/  I2IP.S8.S32.SAT R241, R95, R94, RZ ;  /* 0x0000005e5ff17239 */ /* 0x000fe200000014ff */
[----:B------:R-:W-:Y:S01]  /*7ba0*/  IMAD R77, R122, UR45, R77 ;  /* 0x0000002d7a4d7c24 */ /* 0x000fe2000f8e024d */
[----:B------:R-:W-:Y:S01]  /*7bb0*/  SHF.R.S32.HI R122, RZ, 0x18, R204 ;  /* 0x00000018ff7a7819 */ /* 0x000fe200000114cc */
[----:B------:R-:W-:Y:S01]  /*7bc0*/  IMAD R78, R123, UR45, R78 ;  /* 0x0000002d7b4e7c24 */ /* 0x000fe2000f8e024e */
[----:B------:R-:W-:Y:S01]  /*7bd0*/  SHF.R.S32.HI R123, RZ, 0x18, R203 ;  /* 0x00000018ff7b7819 */ /* 0x000fe200000114cb */
[----:B------:R-:W-:Y:S01]  /*7be0*/  IMAD.MOV.U32 R121, RZ, RZ, R205 ;  /* 0x000000ffff797224 */ /* 0x000fe200078e00cd */
[----:B------:R-:W-:Y:S01]  /*7bf0*/  I2IP.S8.S32.SAT R242, R99, R98, RZ ;  /* 0x0000006263f27239 */ /* 0x000fe200000014ff */
[----:B------:R-:W-:Y:S01]  /*7c00*/  IMAD R79, R142, UR45, R79 ;  /* 0x0000002d8e4f7c24 */ /* 0x000fe2000f8e024f */
[----:B------:R-:W-:Y:S01]  /*7c10*/  I2IP.S8.S32.SAT R243, R103, R102, RZ ;  /* 0x0000006667f37239 */ /* 0x000fe200000014ff */
[----:B------:R-:W-:Y:S01]  /*7c20*/  IMAD R80, R121, UR45, R80 ;  /* 0x0000002d79507c24 */ /* 0x000fe2000f8e0250 */
[----:B------:R-:W-:Y:S01]  /*7c30*/  MOV R121, R196 ;  /* 0x000000c400797202 */ /* 0x000fe20000000f00 */
[----:B------:R-:W-:Y:S01]  /*7c40*/  IMAD R81, R122, UR45, R81 ;  /* 0x0000002d7a517c24 */ /* 0x000fe2000f8e0251 */
[----:B------:R-:W-:Y:S01]  /*7c50*/  SHF.R.S32.HI R122, RZ, 0x18, R195 ;  /* 0x00000018ff7a7819 */ /* 0x000fe200000114c3 */
[----:B------:R-:W-:Y:S01]  /*7c60*/  IMAD R82, R123, UR45, R82 ;  /* 0x0000002d7b527c24 */ /* 0x000fe2000f8e0252 */
[----:B------:R-:W-:Y:S01]  /*7c70*/  SHF.R.S32.HI R123, RZ, 0x18, R194 ;  /* 0x00000018ff7b7819 */ /* 0x000fe200000114c2 */
[----:B------:R-:W-:Y:S01]  /*7c80*/  IMAD R83, R144, UR45, R83 ;  /* 0x0000002d90537c24 */ /* 0x000fe2000f8e0253 */
[----:B------:R-:W-:Y:S01]  /*7c90*/  I2IP.S8.S32.SAT R240, R89, R88, R240 ;  /* 0x0000005859f07239 */ /* 0x000fe200000014f0 */
        /* <DEDUP_REMOVED lines=9> */
[----:B------:R-:W-:Y:S01]  /*7d30*/  SHF.R.S32.HI R121, RZ, 0x18, R200 ;  /* 0x00000018ff797819 */ /* 0x000fe200000114c8 */
[----:B------:R-:W-:Y:S01]  /*7d40*/  IMAD R57, R122, UR45, R57 ;  /* 0x0000002d7a397c24 */ /* 0x000fe2000f8e0239 */
[----:B------:R-:W-:Y:S01]  /*7d50*/  SHF.R.S32.HI R122, RZ, 0x18, R201 ;  /* 0x00000018ff7a7819 */ /* 0x000fe200000114c9 */
[----:B------:R-:W-:Y:S01]  /*7d60*/  IMAD R58, R123, UR45, R58 ;  /* 0x0000002d7b3a7c24 */ /* 0x000fe2000f8e023a */
[----:B------:R-:W-:Y:S01]  /*7d70*/  I2IP.S8.S32.SAT R242, R97, R96, R242 ;  /* 0x0000006061f27239 */ /* 0x000fe200000014f2 */
[----:B------:R-:W-:Y:S01]  /*7d80*/  IMAD R59, R148, UR45, R59 ;  /* 0x0000002d943b7c24 */ /* 0x000fe2000f8e023b */
[----:B------:R-:W-:Y:S01]  /*7d90*/  I2IP.S8.S32.SAT R243, R101, R100, R243 ;  /* 0x0000006465f37239 */ /* 0x000fe200000014f3 */
[----:B------:R-:W-:Y:S01]  /*7da0*/  IMAD R36, R36, UR37, RZ ;  /* 0x0000002524247c24 */ /* 0x000fe2000f8e02ff */
[----:B------:R-:W2:Y:S01]  /*7db0*/  LDTM.x16 R4, tmem[UR4+0x60] ;  /* 0x00006004000479ee */ /* 0x000ea20008240000 */
[----:B------:R-:W-:Y:S01]  /*7dc0*/  UIADD3 UR4, UPT, UPT, UR48, 0x130, URZ ;  /* 0x0000013030047890 */ /* 0x000fe2000fffe0ff */
[----:B------:R-:W-:Y:S01]  /*7dd0*/  I2IP.S8.S32.SAT R140, R59, R58, RZ ;  /* 0x0000003a3b8c7239 */ /* 0x000fe200000014ff */
[----:B------:R-:W-:Y:S01]  /*7de0*/  IMAD R37, R37, UR37, RZ ;  /* 0x0000002525257c24 */ /* 0x000fe2000f8e02ff */
[----:B------:R-:W-:Y:S01]  /*7df0*/  MOV R59, R193 ;  /* 0x000000c1003b7202 */ /* 0x000fe20000000f00 */
[----:B------:R-:W-:Y:S01]  /*7e00*/  IMAD R38, R38, UR37, RZ ;  /* 0x0000002526267c24 */ /* 0x000fe2000f8e02ff */
[----:B------:R-:W-:Y:S01]  /*7e10*/  SHF.R.S32.HI R58, RZ, 0x18, R192 ;  /* 0x00000018ff3a7819 */ /* 0x000fe200000114c0 */
[----:B------:R-:W-:Y:S01]  /*7e20*/  IMAD R39, R39, UR37, RZ ;  /* 0x0000002527277c24 */ /* 0x000fe2000f8e02ff */
[----:B------:R-:W-:Y:S01]  /*7e30*/  I2IP.S8.S32.SAT R192, R57, R56, R140 ;  /* 0x0000003839c07239 */ /* 0x000fe2000000148c */
[----:B------:R-:W-:Y:S01]  /*7e40*/  NOP ;  /* 0x0000000000007918 */ /* 0x000fe20000000000 */
[----:B------:R-:W-:Y:S01]  /*7e50*/  MOV R57, R184 ;  /* 0x000000b800397202 */ /* 0x000fe20000000f00 */
[----:B------:R-:W-:Y:S01]  /*7e60*/  UIADD3 UR6, UPT, UPT, UR46, 0x1, URZ ;  /* 0x000000012e067890 */ /* 0x000fe2000fffe0ff */
[----:B------:R-:W-:Y:S01]  /*7e70*/  SHF.R.S32.HI R56, RZ, 0x18, R183 ;  /* 0x00000018ff387819 */ /* 0x000fe200000114b7 */
[----:B------:R-:W-:Y:S01]  /*7e80*/  BSSY.RECONVERGENT B0, `(.L_x_103) ;  /* 0x00000d3000007945 */ /* 0x000fe20003800200 */
[----:B--2---:R-:W-:Y:S01]  /*7e90*/  IMAD R4, R4, UR37, RZ ;  /* 0x0000002504047c24 */ /* 0x004fe2000f8e02ff */
[----:B-1----:R-:W-:Y:S01]  /*7ea0*/  UPRMT UR4, UR5, 0x654, UR4 ;  /* 0x0000065405047896 */ /* 0x002fe20008000004 */
[----:B------:R-:W-:Y:S02]  /*7eb0*/  IMAD R5, R5, UR37, RZ ;  /* 0x0000002505057c24 */ /* 0x000fe4000f8e02ff */
[----:B------:R-:W-:Y:S02]  /*7ec0*/  IMAD R6, R6, UR37, RZ ;  /* 0x0000002506067c24 */ /* 0x000fe4000f8e02ff */
[----:B------:R-:W-:Y:S02]  /*7ed0*/  IMAD R7, R7, UR37, RZ ;  /* 0x0000002507077c24 */ /* 0x000fe4000f8e02ff */
[----:B------:R-:W-:Y:S02]  /*7ee0*/  IMAD R8, R8, UR37, RZ ;  /* 0x0000002508087c24 */ /* 0x000fe4000f8e02ff */
[----:B------:R-:W-:Y:S01]  /*7ef0*/  SYNCS.ARRIVE.TRANS64.RED.A1T0 RZ, [UR4], RZ ;  /* 0x000000ffffff79a7 */ /* 0x000fe20008100404 */
[----:B------:R1:W-:Y:S01]  /*7f00*/  STS.128 [R177+0x3a00], R236 ;  /* 0x003a00ecb1007388 */ /* 0x0003e20000000c00 */
[----:B------:R-:W-:Y:S02]  /*7f10*/  IMAD R9, R9, UR37, RZ ;  /* 0x0000002509097c24 */ /* 0x000fe4000f8e02ff */
[----:B------:R-:W-:Y:S02]  /*7f20*/  IMAD R12, R12, UR37, RZ ;  /* 0x000000250c0c7c24 */ /* 0x000fe4000f8e02ff */
[----:B------:R-:W-:Y:S02]  /*7f30*/  IMAD R13, R13, UR37, RZ ;  /* 0x000000250d0d7c24 */ /* 0x000fe4000f8e02ff */
[----:B------:R-:W-:Y:S01]  /*7f40*/  IMAD R16, R16, UR37, RZ ;  /* 0x0000002510107c24 */ /* 0x000fe2000f8e02ff */
[----:B------:R2:W-:Y:S01]  /*7f50*/  STS.128 [R177+0x4200], R240 ;  /* 0x004200f0b1007388 */ /* 0x0005e20000000c00 */
[----:B------:R-:W-:Y:S02]  /*7f60*/  IMAD R17, R17, UR37, RZ ;  /* 0x0000002511117c24 */ /* 0x000fe4000f8e02ff */
[----:B------:R-:W-:Y:S02]  /*7f70*/  IMAD R10, R10, UR37, RZ ;  /* 0x000000250a0a7c24 */ /* 0x000fe4000f8e02ff */
[----:B------:R-:W-:Y:S02]  /*7f80*/  IMAD R11, R11, UR37, RZ ;  /* 0x000000250b0b7c24 */ /* 0x000fe4000f8e02ff */
[----:B------:R-:W-:Y:S02]  /*7f90*/  IMAD R14, R14, UR37, RZ ;  /* 0x000000250e0e7c24 */ /* 0x000fe4000f8e02ff */
[----:B------:R-:W-:Y:S02]  /*7fa0*/  IMAD R15, R15, UR37, RZ ;  /* 0x000000250f0f7c24 */ /* 0x000fe4000f8e02ff */
[----:B------:R-:W-:Y:S02]  /*7fb0*/  IMAD R18, R18, UR37, RZ ;  /* 0x0000002512127c24 */ /* 0x000fe4000f8e02ff */
[----:B------:R-:W-:Y:S01]  /*7fc0*/  IMAD R19, R19, UR37, RZ ;  /* 0x0000002513137c24 */ /* 0x000fe2000f8e02ff */
[----:B-1----:R-:W-:Y:S02]  /*7fd0*/  I2IP.S8.S32.SAT R239, R87, R86, RZ ;  /* 0x0000005657ef7239 */ /* 0x002fe400000014ff */
[----:B------:R-:W-:Y:S02]  /*7fe0*/  MOV R87, R202 ;  /* 0x000000ca00577202 */ /* 0x000fe40000000f00 */
[----:B------:R-:W-:Y:S02]  /*7ff0*/  I2IP.S8.S32.SAT R236, R75, R74, RZ ;  /* 0x0000004a4bec7239 */ /* 0x000fe400000014ff */
[----:B------:R-:W-:Y:S01]  /*8000*/  I2IP.S8.S32.SAT R237, R79, R78, RZ ;  /* 0x0000004e4fed7239 */ /* 0x000fe200000014ff */
[----:B------:R-:W-:Y:S01]  /*8010*/  IMAD R60, R87, UR45, R60 ;  /* 0x0000002d573c7c24 */ /* 0x000fe2000f8e023c */
[----:B------:R-:W-:Y:S01]  /*8020*/  SHF.R.S32.HI R87, RZ, 0x18, R191 ;  /* 0x00000018ff577819 */ /* 0x000fe200000114bf */
[----:B------:R-:W-:Y:S01]  /*8030*/  IMAD R61, R122, UR45, R61 ;  /* 0x0000002d7a3d7c24 */ /* 0x000fe2000f8e023d */
[----:B------:R-:W-:Y:S01]  /*8040*/  I2IP.S8.S32.SAT R238, R83, R82, RZ ;  /* 0x0000005253ee7239 */ /* 0x000fe200000014ff */
[----:B------:R-:W-:Y:S01]  /*8050*/  IMAD R62, R121, UR45, R62 ;  /* 0x0000002d793e7c24 */ /* 0x000fe2000f8e023e */
[----:B------:R-:W-:Y:S01]  /*8060*/  I2IP.S8.S32.SAT R236, R73, R72, R236 ;  /* 0x0000004849ec7239 */ /* 0x000fe200000014ec */
[----:B------:R-:W-:Y:S01]  /*8070*/  IMAD R63, R150, UR45, R63 ;  /* 0x0000002d963f7c24 */ /* 0x000fe2000f8e023f */
[----:B------:R-:W-:Y:S01]  /*8080*/  I2IP.S8.S32.SAT R237, R77, R76, R237 ;  /* 0x0000004c4ded7239 */ /* 0x000fe200000014ed */
        /* <DEDUP_REMOVED lines=9> */
[----:B------:R-:W-:Y:S01]  /*8120*/  I2IP.S8.S32.SAT R193, R61, R60, R62 ;  /* 0x0000003c3dc17239 */ /* 0x000fe2000000143e */
[----:B------:R-:W-:Y:S01]  /*8130*/  IMAD R69, R56, UR45, R69 ;  /* 0x0000002d38457c24 */ /* 0x000fe2000f8e0245 */
[----:B------:R-:W-:Y:S01]  /*8140*/  SHF.R.S32.HI R56, RZ, 0x18, R198 ;  /* 0x00000018ff387819 */ /* 0x000fe200000114c6 */
[----:B------:R-:W-:Y:S01]  /*8150*/  IMAD R70, R59, UR45, R70 ;  /* 0x0000002d3b467c24 */ /* 0x000fe2000f8e0246 */
[----:B------:R-:W-:Y:S01]  /*8160*/  SHF.R.S32.HI R59, RZ, 0x18, R197 ;  /* 0x00000018ff3b7819 */ /* 0x000fe200000114c5 */
[----:B------:R-:W-:Y:S01]  /*8170*/  IMAD.MOV.U32 R57, RZ, RZ, R199 ;  /* 0x000000ffff397224 */ /* 0x000fe200078e00c7 */
[----:B------:R-:W-:Y:S01]  /*8180*/  I2IP.S8.S32.SAT R66, R67, R66, RZ ;  /* 0x0000004243427239 */ /* 0x000fe200000014ff */
[----:B------:R-:W-:Y:S01]  /*8190*/  IMAD R71, R154, UR45, R71 ;  /* 0x0000002d9a477c24 */ /* 0x000fe2000f8e0247 */
[----:B------:R2:W-:Y:S01]  /*81a0*/  STS.128 [R177+0x4a00], R236 ;  /* 0x004a00ecb1007388 */ /* 0x0005e20000000c00 */
[----:B------:R-:W-:Y:S01]  /*81b0*/  IMAD R40, R57, UR45, R40 ;  /* 0x0000002d39287c24 */ /* 0x000fe2000f8e0228 */
[----:B------:R-:W-:Y:S01]  /*81c0*/  MOV R57, R190 ;  /* 0x000000be00397202 */ /* 0x000fe20000000f00 */
[----:B------:R-:W-:Y:S01]  /*81d0*/  IMAD R41, R56, UR45, R41 ;  /* 0x0000002d38297c24 */ /* 0x000fe2000f8e0229 */
[----:B------:R-:W-:Y:S01]  /*81e0*/  SHF.R.S32.HI R56, RZ, 0x18, R189 ;  /* 0x00000018ff387819 */ /* 0x000fe200000114bd */
[----:B------:R-:W-:Y:S01]  /*81f0*/  IMAD R42, R59, UR45, R42 ;  /* 0x0000002d3b2a7c24 */ /* 0x000fe2000f8e022a */
[----:B------:R-:W-:Y:S01]  /*8200*/  SHF.R.S32.HI R59, RZ, 0x18, R188 ;  /* 0x00000018ff3b7819 */ /* 0x000fe200000114bc */
[----:B------:R-:W-:Y:S01]  /*8210*/  IMAD R43, R156, UR45, R43 ;  /* 0x0000002d9c2b7c24 */ /* 0x000fe2000f8e022b */
[----:B------:R-:W-:Y:S01]  /*8220*/  I2IP.S8.S32.SAT R70, R71, R70, RZ ;  /* 0x0000004647467239 */ /* 0x000fe200000014ff */
[----:B------:R-:W-:Y:S01]  /*8230*/  IMAD R44, R57, UR45, R44 ;  /* 0x0000002d392c7c24 */ /* 0x000fe2000f8e022c */
[----:B------:R-:W-:Y:S01]  /*8240*/  SHF.R.S32.HI R57, RZ, 0x18, R175 ;  /* 0x00000018ff397819 */ /* 0x000fe200000114af */
[----:B------:R-:W-:Y:S01]  /*8250*/  IMAD R45, R56, UR45, R45 ;  /* 0x0000002d382d7c24 */ /* 0x000fe2000f8e022d */
[----:B------:R-:W-:Y:S01]  /*8260*/  I2IP.S8.S32.SAT R58, R43, R42, RZ ;  /* 0x0000002a2b3a7239 */ /* 0x000fe200000014ff */
[----:B------:R-:W-:Y:S01]  /*8270*/  IMAD R46, R59, UR45, R46 ;  /* 0x0000002d3b2e7c24 */ /* 0x000fe2000f8e022e */
[----:B------:R-:W-:Y:S01]  /*8280*/  MOV R43, R181 ;  /* 0x000000b5002b7202 */ /* 0x000fe20000000f00 */
[----:B------:R-:W-:Y:S01]  /*8290*/  IMAD R47, R158, UR45, R47 ;  /* 0x0000002d9e2f7c24 */ /* 0x000fe2000f8e022f */
[----:B------:R-:W-:Y:S02]  /*82a0*/  SHF.R.S32.HI R42, RZ, 0x18, R180 ;  /* 0x00000018ff2a7819 */ /* 0x000fe400000114b4 */
        /* <DEDUP_REMOVED lines=30> */
[----:B------:R-:W-:Y:S01]  /*8490*/  SHF.R.S32.HI R26, RZ, 0x18, R159 ;  /* 0x00000018ff1a7819 */ /* 0x000fe2000001149f */
[----:B------:R-:W-:Y:S01]  /*84a0*/  IMAD.MOV.U32 R27, RZ, RZ, R161 ;  /* 0x000000ffff1b7224 */ /* 0x000fe200078e00a1 */
        /* <DEDUP_REMOVED lines=26> */
[----:B------:R-:W-:Y:S01]  /*8650*/  SHF.R.S32.HI R29, RZ, 0x18, R127 ;  /* 0x00000018ff1d7819 */ /* 0x000fe2000001147f */
[----:B------:R-:W-:Y:S01]  /*8660*/  IMAD R8, R25, UR45, R8 ;  /* 0x0000002d19087c24 */ /* 0x000fe2000f8e0208 */
[----:B------:R-:W-:Y:S01]  /*8670*/  MOV R25, R137 ;  /* 0x0000008900197202 */ /* 0x000fe20000000f00 */
[----:B------:R-:W-:Y:S01]  /*8680*/  IMAD R9, R24, UR45, R9 ;  /* 0x0000002d18097c24 */ /* 0x000fe2000f8e0209 */
[----:B------:R-:W-:Y:S01]  /*8690*/  SHF.R.S32.HI R24, RZ, 0x18, R135 ;  /* 0x00000018ff187819 */ /* 0x000fe20000011487 */
[----:B------:R-:W-:Y:S01]  /*86a0*/  IMAD R10, R27, UR45, R10 ;  /* 0x0000002d1b0a7c24 */ /* 0x000fe2000f8e020a */
[----:B------:R-:W-:Y:S01]  /*86b0*/  MOV R27, R131 ;  /* 0x00000083001b7202 */ /* 0x000fe20000000f00 */
[----:B------:R-:W-:Y:S01]  /*86c0*/  IMAD R11, R174, UR45, R11 ;  /* 0x0000002dae0b7c24 */ /* 0x000fe2000f8e020b */
[----:B------:R-:W-:Y:S01]  /*86d0*/  I2IP.S8.S32.SAT R6, R7, R6, RZ ;  /* 0x0000000607067239 */ /* 0x000fe200000014ff */
[----:B------:R-:W-:Y:S01]  /*86e0*/  IMAD R12, R25, UR45, R12 ;  /* 0x0000002d190c7c24 */ /* 0x000fe2000f8e020c */
[----:B------:R-:W-:Y:S01]  /*86f0*/  SHF.R.S32.HI R25, RZ, 0x18, R133 ;  /* 0x00000018ff197819 */ /* 0x000fe20000011485 */
[----:B------:R-:W-:Y:S01]  /*8700*/  IMAD R13, R24, UR45, R13 ;  /* 0x0000002d180d7c24 */ /* 0x000fe2000f8e020d */
[----:B------:R-:W-:Y:S02]  /*8710*/  SHF.R.S32.HI R24, RZ, 0x18, R129 ;  /* 0x00000018ff187819 */ /* 0x000fe40000011481 */
[----:B------:R-:W-:Y:S01]  /*8720*/  I2IP.S8.S32.SAT R34, R35, R34, RZ ;  /* 0x0000002223227239 */ /* 0x000fe200000014ff */
[----:B------:R-:W-:Y:S01]  /*8730*/  IMAD R14, R25, UR45, R14 ;  /* 0x0000002d190e7c24 */ /* 0x000fe2000f8e020e */
[----:B------:R-:W-:Y:S01]  /*8740*/  I2IP.S8.S32.SAT R38, R39, R38, RZ ;  /* 0x0000002627267239 */ /* 0x000fe200000014ff */
[----:B------:R-:W-:Y:S01]  /*8750*/  IMAD R15, R176, UR45, R15 ;  /* 0x0000002db00f7c24 */ /* 0x000fe2000f8e020f */
[----:B------:R-:W-:Y:S01]  /*8760*/  I2IP.S8.S32.SAT R10, R11, R10, RZ ;  /* 0x0000000a0b0a7239 */ /* 0x000fe200000014ff */
[----:B------:R-:W-:Y:S01]  /*8770*/  IMAD R16, R27, UR45, R16 ;  /* 0x0000002d1b107c24 */ /* 0x000fe2000f8e0210 */
[----:B------:R-:W-:Y:S01]  /*8780*/  I2IP.S8.S32.SAT R4, R5, R4, R6 ;  /* 0x0000000405047239 */ /* 0x000fe20000001406 */
[----:B------:R-:W-:Y:S01]  /*8790*/  IMAD R17, R24, UR45, R17 ;  /* 0x0000002d18117c24 */ /* 0x000fe2000f8e0211 */
[----:B------:R-:W-:Y:S01]  /*87a0*/  I2IP.S8.S32.SAT R14, R15, R14, RZ ;  /* 0x0000000e0f0e7239 */ /* 0x000fe200000014ff */
[----:B------:R-:W-:Y:S01]  /*87b0*/  IMAD R18, R29, UR45, R18 ;  /* 0x0000002d1d127c24 */ /* 0x000fe2000f8e0212 */
[----:B------:R-:W-:Y:S01]  /*87c0*/  I2IP.S8.S32.SAT R195, R69, R68, R70 ;  /* 0x0000004445c37239 */ /* 0x000fe20000001446 */
[----:B------:R-:W-:Y:S01]  /*87d0*/  IMAD R19, R178, UR45, R19 ;  /* 0x0000002db2137c24 */ /* 0x000fe2000f8e0213 */
[----:B------:R-:W-:Y:S02]  /*87e0*/  I2IP.S8.S32.SAT R57, R45, R44, R46 ;  /* 0x0000002c2d397239 */ /* 0x000fe4000000142e */
[----:B------:R-:W-:Y:S01]  /*87f0*/  I2IP.S8.S32.SAT R58, R49, R48, R50 ;  /* 0x00000030313a7239 */ /* 0x000fe20000001432 */
[----:B------:R2:W-:Y:S01]  /*8800*/  STS.128 [R177+0x5200], R192 ;  /* 0x005200c0b1007388 */ /* 0x0005e20000000c00 */
[----:B------:R-:W-:Y:S02]  /*8810*/  I2IP.S8.S32.SAT R18, R19, R18, RZ ;  /* 0x0000001213127239 */ /* 0x000fe400000014ff */
[----:B------:R-:W-:Y:S02]  /*8820*/  I2IP.S8.S32.SAT R59, R53, R52, R54 ;  /* 0x00000034353b7239 */ /* 0x000fe40000001436 */
[----:B------:R-:W-:Y:S02]  /*8830*/  I2IP.S8.S32.SAT R42, R33, R32, R34 ;  /* 0x00000020212a7239 */ /* 0x000fe40000001422 */
[----:B------:R-:W-:Y:S01]  /*8840*/  I2IP.S8.S32.SAT R43, R37, R36, R38 ;  /* 0x00000024252b7239 */ /* 0x000fe20000001426 */
[----:B------:R2:W-:Y:S01]  /*8850*/  STS.128 [R177+0x5a00], R56 ;  /* 0x005a0038b1007388 */ /* 0x0005e20000000c00 */
[----:B------:R-:W-:Y:S02]  /*8860*/  I2IP.S8.S32.SAT R5, R9, R8, R10 ;  /* 0x0000000809057239 */ /* 0x000fe4000000140a */
[----:B------:R-:W-:Y:S02]  /*8870*/  I2IP.S8.S32.SAT R6, R13, R12, R14 ;  /* 0x0000000c0d067239 */ /* 0x000fe4000000140e */
[----:B------:R-:W-:Y:S03]  /*8880*/  I2IP.S8.S32.SAT R7, R17, R16, R18 ;  /* 0x0000001011077239 */ /* 0x000fe60000001412 */
[----:B------:R2:W-:Y:S08]  /*8890*/  STS.128 [R177+0x6200], R40 ;  /* 0x00620028b1007388 */ /* 0x0005f00000000c00 */
[----:B------:R2:W-:Y:S01]  /*88a0*/  STS.128 [R177+0x6a00], R4 ;  /* 0x006a0004b1007388 */ /* 0x0005e20000000c00 */
[----:B------:R-:W-:Y:S01]  /*88b0*/  @!PT LDS RZ, [RZ] ;  /* 0x00000000fffff984 */ /* 0x000fe20000000800 */
[----:B------:R-:W-:Y:S01]  /*88c0*/  @!PT LDS RZ, [RZ] ;  /* 0x00000000fffff984 */ /* 0x000fe20000000800 */
[----:B------:R-:W-:Y:S01]  /*88d0*/  @!PT LDS RZ, [RZ] ;  /* 0x00000000fffff984 */ /* 0x000fe20000000800 */
[----:B------:R-:W-:Y:S01]  /*88e0*/  @!PT LDS RZ, [RZ] ;  /* 0x00000000fffff984 */ /* 0x000fe20000000800 */
[----:B------:R1:W-:Y:S07]  /*88f0*/  MEMBAR.ALL.CTA ;  /* 0x0000000000007992 */ /* 0x0003ee0000008000 */
[----:B-1----:R-:W1:Y:S02]  /*8900*/  FENCE.VIEW.ASYNC.S ;  /* 0x00000000000073c6 */ /* 0x002e640000000000 */
[----:B-1----:R-:W-:Y:S06]  /*8910*/  BAR.SYNC.DEFER_BLOCKING 0x1, 0x80 ;  /* 0x0042000000007b1d */ /* 0x002fec0000010000 */
[----:B------:R-:W-:Y:S05]  /*8920*/  @P0 BRA `(.L_x_104) ;  /* 0x0000000000a00947 */ /* 0x000fea0003800000 */
[----:B------:R-:W1:Y:S01]  /*8930*/  LDCU.64 UR14, c[0x0][0x348] ;  /* 0x00006900ff0e77ac */ /* 0x000e620008000a00 */
[----:B------:R-:W-:Y:S02]  /*8940*/  UIMAD UR9, UR50, 0x70, URZ ;  /* 0x00000070320978a4 */ /* 0x000fe4000f8e02ff */
[----:B------:R-:W-:Y:S02]  /*8950*/  USHF.L.U32 UR10, UR49, 0x7, URZ ;  /* 0x00000007310a7899 */ /* 0x000fe400080006ff */
[----:B------:R-:W-:Y:S01]  /*8960*/  UIADD3 UR8, UPT, UPT, UR47, 0x3a00, URZ ;  /* 0x00003a002f087890 */ /* 0x000fe2000fffe0ff */
[----:B------:R-:W-:Y:S01]  /*8970*/  UMOV UR11, UR36 ;  /* 0x00000024000b7c82 */ /* 0x000fe20008000000 */
[----:B------:R-:W-:Y:S02]  /*8980*/  UIADD3 UR16, UPT, UPT, UR47, 0x4200, URZ ;  /* 0x000042002f107890 */ /* 0x000fe4000fffe0ff */
[----:B------:R-:W-:Y:S01]  /*8990*/  UIADD3 UR17, UPT, UPT, UR9, 0x10, URZ ;  /* 0x0000001009117890 */ /* 0x000fe2000fffe0ff */
[----:B------:R-:W-:Y:S01]  /*89a0*/  UMOV UR19, UR36 ;  /* 0x0000002400137c82 */ /* 0x000fe20008000000 */
[----:B------:R-:W-:Y:S01]  /*89b0*/  UMOV UR18, UR10 ;  /* 0x0000000a00127c82 */ /* 0x000fe20008000000 */
[----:B------:R-:W-:Y:S02]  /*89c0*/  UIADD3 UR28, UPT, UPT, UR47, 0x4a00, URZ ;  /* 0x00004a002f1c7890 */ /* 0x000fe4000fffe0ff */
[----:B-1----:R-:W-:Y:S02]  /*89d0*/  UIADD3 UR4, UP0, UPT, UR14, 0x680, URZ ;  /* 0x000006800e047890 */ /* 0x002fe4000ff1e0ff */
[----:B------:R-:W-:Y:S02]  /*89e0*/  UIADD3 UR29, UPT, UPT, UR9, 0x20, URZ ;  /* 0x00000020091d7890 */ /* 0x000fe4000fffe0ff */
[----:B------:R-:W-:Y:S01]  /*89f0*/  UIADD3.X UR5, UPT, UPT, URZ, UR15, URZ, UP0, !UPT ;  /* 0x0000000fff057290 */ /* 0x000fe200087fe4ff */
[----:B------:R-:W-:Y:S01]  /*8a00*/  UMOV UR31, UR36 ;  /* 0x00000024001f7c82 */ /* 0x000fe20008000000 */
[----:B------:R-:W-:Y:S01]  /*8a10*/  UMOV UR30, UR10 ;  /* 0x0000000a001e7c82 */ /* 0x000fe20008000000 */
[----:B------:R-:W-:Y:S02]  /*8a20*/  UIADD3 UR32, UPT, UPT, UR47, 0x5200, URZ ;  /* 0x000052002f207890 */ /* 0x000fe4000fffe0ff */
[----:B------:R-:W-:Y:S01]  /*8a30*/  UIADD3 UR33, UPT, UPT, UR9, 0x30, URZ ;  /* 0x0000003009217890 */ /* 0x000fe2000fffe0ff */
[----:B------:R-:W-:Y:S03]  /*8a40*/  UMOV UR35, UR36 ;  /* 0x0000002400237c82 */ /* 0x000fe60008000000 */
[----:B------:R1:W-:Y:S01]  /*8a50*/  UTMASTG.3D [UR8], [UR4] ;  /* 0x00000008040073b5 */ /* 0x0003e20008010000 */
[----:B------:R-:W-:Y:S01]  /*8a60*/  UMOV UR34, UR10 ;  /* 0x0000000a00227c82 */ /* 0x000fe20008000000 */
[----:B------:R-:W-:Y:S02]  /*8a70*/  UIADD3 UR24, UPT, UPT, UR47, 0x5a00, URZ ;  /* 0x00005a002f187890 */ /* 0x000fe4000fffe0ff */
[----:B------:R-:W-:Y:S01]  /*8a80*/  UIADD3 UR25, UPT, UPT, UR9, 0x40, URZ ;  /* 0x0000004009197890 */ /* 0x000fe2000fffe0ff */
[----:B------:R-:W-:Y:S01]  /*8a90*/  UMOV UR27, UR36 ;  /* 0x00000024001b7c82 */ /* 0x000fe20008000000 */
[----:B------:R-:W-:Y:S01]  /*8aa0*/  UMOV UR26, UR10 ;  /* 0x0000000a001a7c82 */ /* 0x000fe20008000000 */
[----:B------:R1:W-:Y:S01]  /*8ab0*/  UTMASTG.3D [UR16], [UR4] ;  /* 0x00000010040073b5 */ /* 0x0003e20008010000 */
[----:B------:R-:W-:Y:S02]  /*8ac0*/  UIADD3 UR20, UPT, UPT, UR47, 0x6200, URZ ;  /* 0x000062002f147890 */ /* 0x000fe4000fffe0ff */
[----:B------:R-:W-:Y:S01]  /*8ad0*/  UIADD3 UR21, UPT, UPT, UR9, 0x50, URZ ;  /* 0x0000005009157890 */ /* 0x000fe2000fffe0ff */
[----:B------:R-:W-:Y:S01]  /*8ae0*/  UMOV UR23, UR36 ;  /* 0x0000002400177c82 */ /* 0x000fe20008000000 */
[----:B------:R-:W-:Y:S01]  /*8af0*/  UMOV UR22, UR10 ;  /* 0x0000000a00167c82 */ /* 0x000fe20008000000 */
[----:B------:R-:W-:Y:S01]  /*8b00*/  UIADD3 UR12, UPT, UPT, UR47, 0x6a00, URZ ;  /* 0x00006a002f0c7890 */ /* 0x000fe2000fffe0ff */
[----:B------:R1:W-:Y:S01]  /*8b10*/  UTMASTG.3D [UR28], [UR4] ;  /* 0x0000001c040073b5 */ /* 0x0003e20008010000 */
[----:B------:R-:W-:Y:S01]  /*8b20*/  UIADD3 UR13, UPT, UPT, UR9, 0x60, URZ ;  /* 0x00000060090d7890 */ /* 0x000fe2000fffe0ff */
[----:B------:R-:W-:Y:S01]  /*8b30*/  UMOV UR15, UR36 ;  /* 0x00000024000f7c82 */ /* 0x000fe20008000000 */
[----:B------:R-:W-:Y:S01]  /*8b40*/  UMOV UR14, UR10 ;  /* 0x0000000a000e7c82 */ /* 0x000fe20008000000 */
[----:B------:R1:W-:Y:S01]  /*8b50*/  UTMASTG.3D [UR32], [UR4] ;  /* 0x00000020040073b5 */ /* 0x0003e20008010000 */
[----:B------:R1:W-:Y:S01]  /*8b60*/  UTMASTG.3D [UR24], [UR4] ;  /* 0x00000018040073b5 */ /* 0x0003e20008010000 */
[----:B------:R1:W-:Y:S04]  /*8b70*/  UTMASTG.3D [UR20], [UR4] ;  /* 0x00000014040073b5 */ /* 0x0003e80008010000 */
[----:B------:R1:W-:Y:S01]  /*8b80*/  UTMASTG.3D [UR12], [UR4] ;  /* 0x0000000c040073b5 */ /* 0x0003e20008010000 */
[----:B------:R0:W-:Y:S01]  /*8b90*/  UTMACMDFLUSH ;  /* 0x00000000000079b7 */ /* 0x0001e20000000000 */
[----:B-1----:R-:W-:Y:S04]  /*8ba0*/  DEPBAR.LE SB0, 0x0 ;  /* 0x000080000000791a */ /* 0x002fe80000000000 */
.L_x_104:
[----:B------:R-:W-:Y:S05]  /*8bb0*/  BSYNC.RECONVERGENT B0 ;  /* 0x0000000000007941 */ /* 0x000fea0003800200 */
.L_x_103:
[----:B------:R-:W-:Y:S01]  /*8bc0*/  UISETP.NE.AND UP2, UPT, UR53, URZ, UPT ;  /* 0x000000ff3500728c */ /* 0x000fe2000bf45270 */
[----:B------:R-:W-:Y:S01]  /*8bd0*/  BAR.SYNC.DEFER_BLOCKING 0x1, 0x80 ;  /* 0x0042000000007b1d */ /* 0x000fe20000010000 */
[----:B------:R-:W-:Y:S01]  /*8be0*/  UISETP.NE.AND UP0, UPT, UR51, 0x2, UPT ;  /* 0x000000023300788c */ /* 0x000fe2000bf05270 */
[----:B------:R-:W-:Y:S01]  /*8bf0*/  R2UR UR5, R250 ;  /* 0x00000000fa0572ca */ /* 0x000fe200000e0000 */
[----:B------:R-:W-:Y:S01]  /*8c00*/  UISETP.NE.AND UP1, UPT, UR6, 0x4, UPT ;  /* 0x000000040600788c */ /* 0x000fe2000bf25270 */
[----:B------:R-:W-:Y:S01]  /*8c10*/  R2UR UR4, R251 ;  /* 0x00000000fb0472ca */ /* 0x000fe200000e0000 */
[----:B------:R-:W-:Y:S02]  /*8c20*/  USEL UR16, UR51, URZ, UP0 ;  /* 0x000000ff33107287 */ /* 0x000fe40008000000 */
[----:B------:R-:W-:Y:S08]  /*8c30*/  USEL UR46, UR6, URZ, UP1 ;  /* 0x000000ff062e7287 */ /* 0x000ff00008800000 */
[----:B------:R-:W-:Y:S02]  /*8c40*/  UIADD3 UR50, UPT, UPT, UR38, UR5, URZ ;  /* 0x0000000526327290 */ /* 0x000fe4000fffe0ff */
[----:B------:R-:W-:Y:S02]  /*8c50*/  UIADD3 UR49, UPT, UPT, UR39, UR4, URZ ;  /* 0x0000000427317290 */ /* 0x000fe4000fffe0ff */
[----:B------:R-:W-:Y:S02]  /*8c60*/  USEL UR5, URZ, 0x1, UP0 ;  /* 0x00000001ff057887 */ /* 0x000fe40008000000 */
[----:B------:R-:W-:Y:S02]  /*8c70*/  USEL UR4, URZ, 0x1, UP1 ;  /* 0x00000001ff047887 */ /* 0x000fe40008800000 */
[----:B------:R-:W-:Y:S02]  /*8c80*/  ULOP3.LUT UR54, UR54, UR5, URZ, 0x3c, !UPT ;  /* 0x0000000536367292 */ /* 0x000fe4000f8e3cff */
[----:B------:R-:W-:Y:S01]  /*8c90*/  ULOP3.LUT UR55, UR55, UR4, URZ, 0x3c, !UPT ;  /* 0x0000000437377292 */ /* 0x000fe2000f8e3cff */
[----:B------:R-:W-:Y:S01]  /*8ca0*/  UMOV UR36, UR63 ;  /* 0x0000003f00247c82 */ /* 0x000fe20008000000 */
[----:B------:R-:W-:Y:S10]  /*8cb0*/  BRA.U UP2, `(.L_x_105) ;  /* 0xffffffc102ec7547 */ /* 0x000ff4000b83ffff */
[----:B------:R-:W-:Y:S05]  /*8cc0*/  EXIT ;  /* 0x000000000000794d */ /* 0x000fea0003800000 */
.L_x_20:
[----:B--2---:R2:W3:Y:S02]  /*8cd0*/  SYNCS.PHASECHK.TRANS64.TRYWAIT P0, [R3+URZ+0x160], R2 ;  /* 0x00016002030075a7 */ /* 0x0044e400080011ff */
[----:B---3--:R-:W-:Y:S05]  /*8ce0*/  @!P0 NANOSLEEP.SYNCS 0x989680 ;  /* 0x009896800000895d */ /* 0x008fea0003900000 */
[----:B------:R-:W3:Y:S02]  /*8cf0*/  @!P0 SYNCS.PHASECHK.TRANS64 P0, [R3+URZ+0x160], R2 ;  /* 0x00016002030085a7 */ /* 0x000ee400080010ff */
[----:B---3--:R-:W-:Y:S05]  /*8d00*/  @!P0 BRA `(.L_x_20) ;  /* 0xfffffffc00f08947 */ /* 0x008fea000383ffff */
[----:B------:R-:W-:Y:S05]  /*8d10*/  BRA `(.L_x_106) ;  /* 0xffffff88009c7947 */ /* 0x000fea000383ffff */
.L_x_23:
[----:B-1----:R-:W-:Y:S07]  /*8d20*/  MOV R0, UR33 ;  /* 0x0000002100007c02 */ /* 0x002fee0008000f00 */
.L_x_107:
[----:B-1----:R1:W2:Y:S02]  /*8d30*/  SYNCS.PHASECHK.TRANS64.TRYWAIT P0, [R0+URZ+0x68], R3 ;  /* 0x00006803000075a7 */ /* 0x0022a400080011ff */
[----:B--2---:R-:W-:Y:S05]  /*8d40*/  @!P0 NANOSLEEP.SYNCS 0x989680 ;  /* 0x009896800000895d */ /* 0x004fea0003900000 */
[----:B------:R-:W2:Y:S02]  /*8d50*/  @!P0 SYNCS.PHASECHK.TRANS64 P0, [R0+URZ+0x68], R3 ;  /* 0x00006803000085a7 */ /* 0x000ea400080010ff */
[----:B--2---:R-:W-:Y:S05]  /*8d60*/  @!P0 BRA `(.L_x_107) ;  /* 0xfffffffc00f08947 */ /* 0x004fea000383ffff */
[----:B------:R-:W-:Y:S05]  /*8d70*/  BRA `(.L_x_22) ;  /* 0xffffff8800e47947 */ /* 0x000fea000383ffff */
.L_x_29:
[----:B-1----:R-:W-:Y:S07]  /*8d80*/  MOV R0, UR17 ;  /* 0x0000001100007c02 */ /* 0x002fee0008000f00 */
.L_x_108:
[----:B-1----:R1:W2:Y:S02]  /*8d90*/  SYNCS.PHASECHK.TRANS64.TRYWAIT P0, [R0+URZ+0x68], R3 ;  /* 0x00006803000075a7 */ /* 0x0022a400080011ff */
[----:B--2---:R-:W-:Y:S05]  /*8da0*/  @!P0 NANOSLEEP.SYNCS 0x989680 ;  /* 0x009896800000895d */ /* 0x004fea0003900000 */
[----:B------:R-:W2:Y:S02]  /*8db0*/  @!P0 SYNCS.PHASECHK.TRANS64 P0, [R0+URZ+0x68], R3 ;  /* 0x00006803000085a7 */ /* 0x000ea400080010ff */
[----:B--2---:R-:W-:Y:S05]  /*8dc0*/  @!P0 BRA `(.L_x_108) ;  /* 0xfffffffc00f08947 */ /* 0x004fea000383ffff */
[----:B------:R-:W-:Y:S05]  /*8dd0*/  BRA `(.L_x_28) ;  /* 0xffffff8c008c7947 */ /* 0x000fea000383ffff */
.L_x_33:
[----:B-1----:R1:W2:Y:S02]  /*8de0*/  SYNCS.PHASECHK.TRANS64.TRYWAIT P0, [R3+URZ+0xf0], R0 ;  /* 0x0000f000030075a7 */ /* 0x0022a400080011ff */
[----:B--2---:R-:W-:Y:S05]  /*8df0*/  @!P0 NANOSLEEP.SYNCS 0x989680 ;  /* 0x009896800000895d */ /* 0x004fea0003900000 */
[----:B------:R-:W2:Y:S02]  /*8e00*/  @!P0 SYNCS.PHASECHK.TRANS64 P0, [R3+URZ+0xf0], R0 ;  /* 0x0000f000030085a7 */ /* 0x000ea400080010ff */
[----:B--2---:R-:W-:Y:S05]  /*8e10*/  @!P0 BRA `(.L_x_33) ;  /* 0xfffffffc00f08947 */ /* 0x004fea000383ffff */
[----:B------:R-:W-:Y:S05]  /*8e20*/  BRA `(.L_x_109) ;  /* 0xffffff90001c7947 */ /* 0x000fea000383ffff */
.L_x_37:
[----:B-1----:R-:W-:-:S07]  /*8e30*/  MOV R0, UR4 ;  /* 0x0000000400007c02 */ /* 0x002fce0008000f00 */
.L_x_110:
[----:B-1----:R1:W2:Y:S02]  /*8e40*/  SYNCS.PHASECHK.TRANS64.TRYWAIT P0, [R0+URZ], R3 ;  /* 0x00000003000075a7 */ /* 0x0022a400080011ff */
[----:B--2---:R-:W-:Y:S05]  /*8e50*/  @!P0 NANOSLEEP.SYNCS 0x989680 ;  /* 0x009896800000895d */ /* 0x004fea0003900000 */
[----:B------:R-:W2:Y:S02]  /*8e60*/  @!P0 SYNCS.PHASECHK.TRANS64 P0, [R0+URZ], R3 ;  /* 0x00000003000085a7 */ /* 0x000ea400080010ff */
[----:B--2---:R-:W-:Y:S05]  /*8e70*/  @!P0 BRA `(.L_x_110) ;  /* 0xfffffffc00f08947 */ /* 0x004fea000383ffff */
[----:B------:R-:W-:Y:S05]  /*8e80*/  BRA `(.L_x_111) ;  /* 0xffffff9400c87947 */ /* 0x000fea000383ffff */
.L_x_38:
[----:B------:R-:W-:-:S07]  /*8e90*/  MOV R0, UR5 ;  /* 0x0000000500007c02 */ /* 0x000fce0008000f00 */
.L_x_112:
[----:B-1----:R1:W2:Y:S02]  /*8ea0*/  SYNCS.PHASECHK.TRANS64.TRYWAIT P0, [R0+URZ], R3 ;  /* 0x00000003000075a7 */ /* 0x0022a400080011ff */
[----:B--2---:R-:W-:Y:S05]  /*8eb0*/  @!P0 NANOSLEEP.SYNCS 0x989680 ;  /* 0x009896800000895d */ /* 0x004fea0003900000 */
[----:B------:R-:W2:Y:S02]  /*8ec0*/  @!P0 SYNCS.PHASECHK.TRANS64 P0, [R0+URZ], R3 ;  /* 0x00000003000085a7 */ /* 0x000ea400080010ff */
[----:B--2---:R-:W-:Y:S05]  /*8ed0*/  @!P0 BRA `(.L_x_112) ;  /* 0xfffffffc00f08947 */ /* 0x004fea000383ffff */
[----:B------:R-:W-:Y:S05]  /*8ee0*/  BRA `(.L_x_113) ;  /* 0xffffff9400d47947 */ /* 0x000fea000383ffff */
.L_x_39:
[----:B------:R-:W-:-:S07]  /*8ef0*/  MOV R0, UR5 ;  /* 0x0000000500007c02 */ /* 0x000fce0008000f00 */
.L_x_114:
[----:B-1----:R1:W2:Y:S02]  /*8f00*/  SYNCS.PHASECHK.TRANS64.TRYWAIT P0, [R0+URZ], R3 ;  /* 0x00000003000075a7 */ /* 0x0022a400080011ff */
[----:B--2---:R-:W-:Y:S05]  /*8f10*/  @!P0 NANOSLEEP.SYNCS 0x989680 ;  /* 0x009896800000895d */ /* 0x004fea0003900000 */
[----:B------:R-:W2:Y:S02]  /*8f20*/  @!P0 SYNCS.PHASECHK.TRANS64 P0, [R0+URZ], R3 ;  /* 0x00000003000085a7 */ /* 0x000ea400080010ff */
[----:B--2---:R-:W-:Y:S05]  /*8f30*/  @!P0 BRA `(.L_x_114) ;  /* 0xfffffffc00f08947 */ /* 0x004fea000383ffff */
[----:B------:R-:W-:Y:S05]  /*8f40*/  BRA `(.L_x_115) ;  /* 0xffffff9400e07947 */ /* 0x000fea000383ffff */
.L_x_40:
[----:B------:R-:W-:-:S07]  /*8f50*/  MOV R0, UR5 ;  /* 0x0000000500007c02 */ /* 0x000fce0008000f00 */
.L_x_116:
[----:B-1----:R1:W2:Y:S02]  /*8f60*/  SYNCS.PHASECHK.TRANS64.TRYWAIT P0, [R0+URZ], R3 ;  /* 0x00000003000075a7 */ /* 0x0022a400080011ff */
[----:B--2---:R-:W-:Y:S05]  /*8f70*/  @!P0 NANOSLEEP.SYNCS 0x989680 ;  /* 0x009896800000895d */ /* 0x004fea0003900000 */
[----:B------:R-:W2:Y:S02]  /*8f80*/  @!P0 SYNCS.PHASECHK.TRANS64 P0, [R0+URZ], R3 ;  /* 0x00000003000085a7 */ /* 0x000ea400080010ff */
[----:B--2---:R-:W-:Y:S05]  /*8f90*/  @!P0 BRA `(.L_x_116) ;  /* 0xfffffffc00f08947 */ /* 0x004fea000383ffff */
[----:B------:R-:W-:Y:S05]  /*8fa0*/  BRA `(.L_x_117) ;  /* 0xffffff9400ec7947 */ /* 0x000fea000383ffff */
.L_x_41:
[----:B------:R-:W-:-:S07]  /*8fb0*/  MOV R0, UR5 ;  /* 0x0000000500007c02 */ /* 0x000fce0008000f00 */
.L_x_118:
[----:B-1----:R1:W2:Y:S02]  /*8fc0*/  SYNCS.PHASECHK.TRANS64.TRYWAIT P0, [R0+URZ], R3 ;  /* 0x00000003000075a7 */ /* 0x0022a400080011ff */
[----:B--2---:R-:W-:Y:S05]  /*8fd0*/  @!P0 NANOSLEEP.SYNCS 0x989680 ;  /* 0x009896800000895d */ /* 0x004fea0003900000 */
[----:B------:R-:W2:Y:S02]  /*8fe0*/  @!P0 SYNCS.PHASECHK.TRANS64 P0, [R0+URZ], R3 ;  /* 0x00000003000085a7 */ /* 0x000ea400080010ff */
[----:B--2---:R-:W-:Y:S05]  /*8ff0*/  @!P0 BRA `(.L_x_118) ;  /* 0xfffffffc00f08947 */ /* 0x004fea000383ffff */
[----:B------:R-:W-:Y:S05]  /*9000*/  BRA `(.L_x_119) ;  /* 0xffffff9400f87947 */ /* 0x000fea000383ffff */
.L_x_42:
[----:B------:R-:W-:-:S07]  /*9010*/  MOV R0, UR5 ;  /* 0x0000000500007c02 */ /* 0x000fce0008000f00 */
.L_x_120:
[----:B-1----:R1:W2:Y:S02]  /*9020*/  SYNCS.PHASECHK.TRANS64.TRYWAIT P0, [R0+URZ], R3 ;  /* 0x00000003000075a7 */ /* 0x0022a400080011ff */
[----:B--2---:R-:W-:Y:S05]  /*9030*/  @!P0 NANOSLEEP.SYNCS 0x989680 ;  /* 0x009896800000895d */ /* 0x004fea0003900000 */
[----:B------:R-:W2:Y:S02]  /*9040*/  @!P0 SYNCS.PHASECHK.TRANS64 P0, [R0+URZ], R3 ;  /* 0x00000003000085a7 */ /* 0x000ea400080010ff */
[----:B--2---:R-:W-:Y:S05]  /*9050*/  @!P0 BRA `(.L_x_120) ;  /* 0xfffffffc00f08947 */ /* 0x004fea000383ffff */
[----:B------:R-:W-:Y:S05]  /*9060*/  BRA `(.L_x_121) ;  /* 0xffffff9800047947 */ /* 0x000fea000383ffff */
.L_x_43:
[----:B------:R-:W-:-:S07]  /*9070*/  MOV R0, UR5 ;  /* 0x0000000500007c02 */ /* 0x000fce0008000f00 */
.L_x_122:
[----:B-1----:R1:W2:Y:S02]  /*9080*/  SYNCS.PHASECHK.TRANS64.TRYWAIT P0, [R0+URZ], R3 ;  /* 0x00000003000075a7 */ /* 0x0022a400080011ff */
[----:B--2---:R-:W-:Y:S05]  /*9090*/  @!P0 NANOSLEEP.SYNCS 0x989680 ;  /* 0x009896800000895d */ /* 0x004fea0003900000 */
[----:B------:R-:W2:Y:S02]  /*90a0*/  @!P0 SYNCS.PHASECHK.TRANS64 P0, [R0+URZ], R3 ;  /* 0x00000003000085a7 */ /* 0x000ea400080010ff */
[----:B--2---:R-:W-:Y:S05]  /*90b0*/  @!P0 BRA `(.L_x_122) ;  /* 0xfffffffc00f08947 */ /* 0x004fea000383ffff */
[----:B------:R-:W-:Y:S05]  /*90c0*/  BRA `(.L_x_123) ;  /* 0xffffff9800107947 */ /* 0x000fea000383ffff */
.L_x_44:
[----:B------:R-:W-:-:S07]  /*90d0*/  MOV R0, UR5 ;  /* 0x0000000500007c02 */ /* 0x000fce0008000f00 */
.L_x_124:
[----:B-1----:R1:W2:Y:S02]  /*90e0*/  SYNCS.PHASECHK.TRANS64.TRYWAIT P0, [R0+URZ], R3 ;  /* 0x00000003000075a7 */ /* 0x0022a400080011ff */
[----:B--2---:R-:W-:Y:S05]  /*90f0*/  @!P0 NANOSLEEP.SYNCS 0x989680 ;  /* 0x009896800000895d */ /* 0x004fea0003900000 */
[----:B------:R-:W2:Y:S02]  /*9100*/  @!P0 SYNCS.PHASECHK.TRANS64 P0, [R0+URZ], R3 ;  /* 0x00000003000085a7 */ /* 0x000ea400080010ff */
[----:B--2---:R-:W-:Y:S05]  /*9110*/  @!P0 BRA `(.L_x_124) ;  /* 0xfffffffc00f08947 */ /* 0x004fea000383ffff */
[----:B------:R-:W-:Y:S05]  /*9120*/  BRA `(.L_x_125) ;  /* 0xffffff98001c7947 */ /* 0x000fea000383ffff */
.L_x_45:
[----:B------:R-:W-:-:S07]  /*9130*/  MOV R0, UR5 ;  /* 0x0000000500007c02 */ /* 0x000fce0008000f00 */
.L_x_126:
[----:B-1----:R1:W2:Y:S02]  /*9140*/  SYNCS.PHASECHK.TRANS64.TRYWAIT P0, [R0+URZ], R3 ;  /* 0x00000003000075a7 */ /* 0x0022a400080011ff */
[----:B--2---:R-:W-:Y:S05]  /*9150*/  @!P0 NANOSLEEP.SYNCS 0x989680 ;  /* 0x009896800000895d */ /* 0x004fea0003900000 */
[----:B------:R-:W2:Y:S02]  /*9160*/  @!P0 SYNCS.PHASECHK.TRANS64 P0, [R0+URZ], R3 ;  /* 0x00000003000085a7 */ /* 0x000ea400080010ff */
[----:B--2---:R-:W-:Y:S05]  /*9170*/  @!P0 BRA `(.L_x_126) ;  /* 0xfffffffc00f08947 */ /* 0x004fea000383ffff */
[----:B------:R-:W-:Y:S05]  /*9180*/  BRA `(.L_x_127) ;  /* 0xffffff9800287947 */ /* 0x000fea000383ffff */
.L_x_46:
[----:B------:R-:W-:-:S07]  /*9190*/  MOV R0, UR5 ;  /* 0x0000000500007c02 */ /* 0x000fce0008000f00 */
.L_x_128:
[----:B-1----:R1:W2:Y:S02]  /*91a0*/  SYNCS.PHASECHK.TRANS64.TRYWAIT P0, [R0+URZ], R3 ;  /* 0x00000003000075a7 */ /* 0x0022a400080011ff */
[----:B--2---:R-:W-:Y:S05]  /*91b0*/  @!P0 NANOSLEEP.SYNCS 0x989680 ;  /* 0x009896800000895d */ /* 0x004fea0003900000 */
[----:B------:R-:W2:Y:S02]  /*91c0*/  @!P0 SYNCS.PHASECHK.TRANS64 P0, [R0+URZ], R3 ;  /* 0x00000003000085a7 */ /* 0x000ea400080010ff */
[----:B--2---:R-:W-:Y:S05]  /*91d0*/  @!P0 BRA `(.L_x_128) ;  /* 0xfffffffc00f08947 */ /* 0x004fea000383ffff */
[----:B------:R-:W-:Y:S05]  /*91e0*/  BRA `(.L_x_129) ;  /* 0xffffff9800347947 */ /* 0x000fea000383ffff */
.L_x_47:
[----:B------:R-:W-:-:S07]  /*91f0*/  MOV R0, UR5 ;  /* 0x0000000500007c02 */ /* 0x000fce0008000f00 */
.L_x_130:
[----:B-1----:R1:W2:Y:S02]  /*9200*/  SYNCS.PHASECHK.TRANS64.TRYWAIT P0, [R0+URZ], R3 ;  /* 0x00000003000075a7 */ /* 0x0022a400080011ff */
[----:B--2---:R-:W-:Y:S05]  /*9210*/  @!P0 NANOSLEEP.SYNCS 0x989680 ;  /* 0x009896800000895d */ /* 0x004fea0003900000 */
[----:B------:R-:W2:Y:S02]  /*9220*/  @!P0 SYNCS.PHASECHK.TRANS64 P0, [R0+URZ], R3 ;  /* 0x00000003000085a7 */ /* 0x000ea400080010ff */
[----:B--2---:R-:W-:Y:S05]  /*9230*/  @!P0 BRA `(.L_x_130) ;  /* 0xfffffffc00f08947 */ /* 0x004fea000383ffff */
[----:B------:R-:W-:Y:S05]  /*9240*/  BRA `(.L_x_131) ;  /* 0xffffff9800407947 */ /* 0x000fea000383ffff */
.L_x_48:
[----:B------:R-:W-:-:S07]  /*9250*/  MOV R0, UR5 ;  /* 0x0000000500007c02 */ /* 0x000fce0008000f00 */
.L_x_132:
[----:B-1----:R1:W2:Y:S02]  /*9260*/  SYNCS.PHASECHK.TRANS64.TRYWAIT P0, [R0+URZ], R3 ;  /* 0x00000003000075a7 */ /* 0x0022a400080011ff */
[----:B--2---:R-:W-:Y:S05]  /*9270*/  @!P0 NANOSLEEP.SYNCS 0x989680 ;  /* 0x009896800000895d */ /* 0x004fea0003900000 */
[----:B------:R-:W2:Y:S02]  /*9280*/  @!P0 SYNCS.PHASECHK.TRANS64 P0, [R0+URZ], R3 ;  /* 0x00000003000085a7 */ /* 0x000ea400080010ff */
[----:B--2---:R-:W-:Y:S05]  /*9290*/  @!P0 BRA `(.L_x_132) ;  /* 0xfffffffc00f08947 */ /* 0x004fea000383ffff */
[----:B------:R-:W-:Y:S05]  /*92a0*/  BRA `(.L_x_133) ;  /* 0xffffff98004c7947 */ /* 0x000fea000383ffff */
.L_x_51:
[----:B--2---:R2:W3:Y:S02]  /*92b0*/  SYNCS.PHASECHK.TRANS64.TRYWAIT P0, [R0+URZ+0x150], R5 ;  /* 0x00015005000075a7 */ /* 0x0044e400080011ff */
[----:B---3--:R-:W-:Y:S05]  /*92c0*/  @!P0 NANOSLEEP.SYNCS 0x989680 ;  /* 0x009896800000895d */ /* 0x008fea0003900000 */
[----:B------:R-:W3:Y:S02]  /*92d0*/  @!P0 SYNCS.PHASECHK.TRANS64 P0, [R0+URZ+0x150], R5 ;  /* 0x00015005000085a7 */ /* 0x000ee400080010ff */
[----:B---3--:R-:W-:Y:S05]  /*92e0*/  @!P0 BRA `(.L_x_51) ;  /* 0xfffffffc00f08947 */ /* 0x008fea000383ffff */
[----:B------:R-:W-:Y:S05]  /*92f0*/  BRA `(.L_x_134) ;  /* 0xffffff9800ac7947 */ /* 0x000fea000383ffff */
.L_x_52:
[----:B------:R-:W-:-:S07]  /*9300*/  MOV R0, UR4 ;  /* 0x0000000400007c02 */ /* 0x000fce0008000f00 */
.L_x_135:
[----:B--2---:R2:W3:Y:S02]  /*9310*/  SYNCS.PHASECHK.TRANS64.TRYWAIT P0, [R0+URZ+0x100], R7 ;  /* 0x00010007000075a7 */ /* 0x0044e400080011ff */
[----:B---3--:R-:W-:Y:S05]  /*9320*/  @!P0 NANOSLEEP.SYNCS 0x989680 ;  /* 0x009896800000895d */ /* 0x008fea0003900000 */
[----:B------:R-:W3:Y:S02]  /*9330*/  @!P0 SYNCS.PHASECHK.TRANS64 P0, [R0+URZ+0x100], R7 ;  /* 0x00010007000085a7 */ /* 0x000ee400080010ff */
[----:B---3--:R-:W-:Y:S05]  /*9340*/  @!P0 BRA `(.L_x_135) ;  /* 0xfffffffc00f08947 */ /* 0x008fea000383ffff */
[----:B------:R-:W-:Y:S05]  /*9350*/  BRA `(.L_x_136) ;  /* 0xffffff9800bc7947 */ /* 0x000fea000383ffff */
.L_x_53:
[----:B--2---:R2:W3:Y:S02]  /*9360*/  SYNCS.PHASECHK.TRANS64.TRYWAIT P1, [R0+URZ+0xf0], R5 ;  /* 0x0000f005000075a7 */ /* 0x0044e400080211ff */
[----:B---3--:R-:W-:Y:S05]  /*9370*/  @!P1 NANOSLEEP.SYNCS 0x989680 ;  /* 0x009896800000995d */ /* 0x008fea0003900000 */
[----:B------:R-:W3:Y:S02]  /*9380*/  @!P1 SYNCS.PHASECHK.TRANS64 P1, [R0+URZ+0xf0], R5 ;  /* 0x0000f005000095a7 */ /* 0x000ee400080210ff */
[----:B---3--:R-:W-:Y:S05]  /*9390*/  @!P1 BRA `(.L_x_53) ;  /* 0xfffffffc00f09947 */ /* 0x008fea000383ffff */
[----:B------:R-:W-:Y:S05]  /*93a0*/  BRA `(.L_x_137) ;  /* 0xffffff9800ec7947 */ /* 0x000fea000383ffff */
.L_x_56:
[----:B------:R-:W-:-:S07]  /*93b0*/  MOV R0, UR4 ;  /* 0x0000000400007c02 */ /* 0x000fce0008000f00 */
.L_x_138:
[----:B--2---:R2:W3:Y:S02]  /*93c0*/  SYNCS.PHASECHK.TRANS64.TRYWAIT P0, [R0+URZ+0x100], R3 ;  /* 0x00010003000075a7 */ /* 0x0044e400080011ff */
[----:B---3--:R-:W-:Y:S05]  /*93d0*/  @!P0 NANOSLEEP.SYNCS 0x989680 ;  /* 0x009896800000895d */ /* 0x008fea0003900000 */
[----:B------:R-:W3:Y:S02]  /*93e0*/  @!P0 SYNCS.PHASECHK.TRANS64 P0, [R0+URZ+0x100], R3 ;  /* 0x00010003000085a7 */ /* 0x000ee400080010ff */
[----:B---3--:R-:W-:Y:S05]  /*93f0*/  @!P0 BRA `(.L_x_138) ;  /* 0xfffffffc00f08947 */ /* 0x008fea000383ffff */
[----:B------:R-:W-:Y:S05]  /*9400*/  BRA `(.L_x_55) ;  /* 0xffffff9c00407947 */ /* 0x000fea000383ffff */
.L_x_63:
[----:B--2---:R2:W3:Y:S02]  /*9410*/  SYNCS.PHASECHK.TRANS64.TRYWAIT P1, [R0+URZ+0xf0], R5 ;  /* 0x0000f005000075a7 */ /* 0x0044e400080211ff */
[----:B---3--:R-:W-:Y:S05]  /*9420*/  @!P1 NANOSLEEP.SYNCS 0x989680 ;  /* 0x009896800000995d */ /* 0x008fea0003900000 */
[----:B------:R-:W3:Y:S02]  /*9430*/  @!P1 SYNCS.PHASECHK.TRANS64 P1, [R0+URZ+0xf0], R5 ;  /* 0x0000f005000095a7 */ /* 0x000ee400080210ff */
[----:B---3--:R-:W-:Y:S05]  /*9440*/  @!P1 BRA `(.L_x_63) ;  /* 0xfffffffc00f09947 */ /* 0x008fea000383ffff */
[----:B------:R-:W-:Y:S05]  /*9450*/  BRA `(.L_x_139) ;  /* 0xffffffa000a07947 */ /* 0x000fea000383ffff */
.L_x_64:
[----:B------:R-:W-:-:S07]  /*9460*/  MOV R3, UR21 ;  /* 0x0000001500037c02 */ /* 0x000fce0008000f00 */
.L_x_140:
[----:B--2---:R2:W3:Y:S02]  /*9470*/  SYNCS.PHASECHK.TRANS64.TRYWAIT P0, [R3+URZ+0x130], R0 ;  /* 0x00013000030075a7 */ /* 0x0044e400080011ff */
[----:B---3--:R-:W-:Y:S05]  /*9480*/  @!P0 NANOSLEEP.SYNCS 0x989680 ;  /* 0x009896800000895d */ /* 0x008fea0003900000 */
[----:B------:R-:W3:Y:S02]  /*9490*/  @!P0 SYNCS.PHASECHK.TRANS64 P0, [R3+URZ+0x130], R0 ;  /* 0x00013000030085a7 */ /* 0x000ee400080010ff */
[----:B---3--:R-:W-:Y:S05]  /*94a0*/  @!P0 BRA `(.L_x_140) ;  /* 0xfffffffc00f08947 */ /* 0x008fea000383ffff */
[----:B------:R-:W-:Y:S05]  /*94b0*/  BRA `(.L_x_141) ;  /* 0xffffffa000d87947 */ /* 0x000fea000383ffff */
.L_x_67:
[----:B------:R-:W-:Y:S07]  /*94c0*/  MOV R0, UR7 ;  /* 0x0000000700007c02 */ /* 0x000fee0008000f00 */
.L_x_142:
[----:B--2---:R2:W3:Y:S02]  /*94d0*/  SYNCS.PHASECHK.TRANS64.TRYWAIT P0, [R0+URZ], R3 ;  /* 0x00000003000075a7 */ /* 0x0044e400080011ff */
[----:B---3--:R-:W-:Y:S05]  /*94e0*/  @!P0 NANOSLEEP.SYNCS 0x989680 ;  /* 0x009896800000895d */ /* 0x008fea0003900000 */
[----:B------:R-:W3:Y:S02]  /*94f0*/  @!P0 SYNCS.PHASECHK.TRANS64 P0, [R0+URZ], R3 ;  /* 0x00000003000085a7 */ /* 0x000ee400080010ff */
[----:B---3--:R-:W-:Y:S05]  /*9500*/  @!P0 BRA `(.L_x_142) ;  /* 0xfffffffc00f08947 */ /* 0x008fea000383ffff */
[----:B------:R-:W-:Y:S05]  /*9510*/  BRA `(.L_x_66) ;  /* 0xffffffa000f47947 */ /* 0x000fea000383ffff */
.L_x_70:
[----:B------:R-:W-:-:S07]  /*9520*/  MOV R0, UR4 ;  /* 0x0000000400007c02 */ /* 0x000fce0008000f00 */
.L_x_143:
[----:B---3--:R3:W1:Y:S02]  /*9530*/  SYNCS.PHASECHK.TRANS64.TRYWAIT P0, [R0+URZ], R3 ;  /* 0x00000003000075a7 */ /* 0x00866400080011ff */
[----:B-1----:R-:W-:Y:S05]  /*9540*/  @!P0 NANOSLEEP.SYNCS 0x989680 ;  /* 0x009896800000895d */ /* 0x002fea0003900000 */
[----:B------:R-:W1:Y:S02]  /*9550*/  @!P0 SYNCS.PHASECHK.TRANS64 P0, [R0+URZ], R3 ;  /* 0x00000003000085a7 */ /* 0x000e6400080010ff */
[----:B-1----:R-:W-:Y:S05]  /*9560*/  @!P0 BRA `(.L_x_143) ;  /* 0xfffffffc00f08947 */ /* 0x002fea000383ffff */
[----:B------:R-:W-:Y:S05]  /*9570*/  BRA `(.L_x_144) ;  /* 0xffffffa400a87947 */ /* 0x000fea000383ffff */
.L_x_71:
[----:B------:R-:W-:-:S07]  /*9580*/  MOV R0, UR5 ;  /* 0x0000000500007c02 */ /* 0x000fce0008000f00 */
.L_x_145:
[----:B--2---:R2:W3:Y:S02]  /*9590*/  SYNCS.PHASECHK.TRANS64.TRYWAIT P0, [R0+URZ], R3 ;  /* 0x00000003000075a7 */ /* 0x0044e400080011ff */
[----:B---3--:R-:W-:Y:S05]  /*95a0*/  @!P0 NANOSLEEP.SYNCS 0x989680 ;  /* 0x009896800000895d */ /* 0x008fea0003900000 */
[----:B------:R-:W3:Y:S02]  /*95b0*/  @!P0 SYNCS.PHASECHK.TRANS64 P0, [R0+URZ], R3 ;  /* 0x00000003000085a7 */ /* 0x000ee400080010ff */
[----:B---3--:R-:W-:Y:S05]  /*95c0*/  @!P0 BRA `(.L_x_145) ;  /* 0xfffffffc00f08947 */ /* 0x008fea000383ffff */
[----:B------:R-:W-:Y:S05]  /*95d0*/  BRA `(.L_x_146) ;  /* 0xffffffa400b47947 */ /* 0x000fea000383ffff */
.L_x_72:
[----:B------:R-:W-:-:S07]  /*95e0*/  MOV R0, UR5 ;  /* 0x0000000500007c02 */ /* 0x000fce0008000f00 */
.L_x_147:
[----:B--2---:R2:W3:Y:S02]  /*95f0*/  SYNCS.PHASECHK.TRANS64.TRYWAIT P0, [R0+URZ], R3 ;  /* 0x00000003000075a7 */ /* 0x0044e400080011ff */
[----:B---3--:R-:W-:Y:S05]  /*9600*/  @!P0 NANOSLEEP.SYNCS 0x989680 ;  /* 0x009896800000895d */ /* 0x008fea0003900000 */
[----:B------:R-:W3:Y:S02]  /*9610*/  @!P0 SYNCS.PHASECHK.TRANS64 P0, [R0+URZ], R3 ;  /* 0x00000003000085a7 */ /* 0x000ee400080010ff */
[----:B---3--:R-:W-:Y:S05]  /*9620*/  @!P0 BRA `(.L_x_147) ;  /* 0xfffffffc00f08947 */ /* 0x008fea000383ffff */
[----:B------:R-:W-:Y:S05]  /*9630*/  BRA `(.L_x_148) ;  /* 0xffffffa400c07947 */ /* 0x000fea000383ffff */
.L_x_73:
[----:B------:R-:W-:-:S07]  /*9640*/  MOV R0, UR4 ;  /* 0x0000000400007c02 */ /* 0x000fce0008000f00 */
.L_x_149:
[----:B--2---:R2:W3:Y:S02]  /*9650*/  SYNCS.PHASECHK.TRANS64.TRYWAIT P0, [R0+URZ], R3 ;  /* 0x00000003000075a7 */ /* 0x0044e400080011ff */
[----:B---3--:R-:W-:Y:S05]  /*9660*/  @!P0 NANOSLEEP.SYNCS 0x989680 ;  /* 0x009896800000895d */ /* 0x008fea0003900000 */
[----:B------:R-:W3:Y:S02]  /*9670*/  @!P0 SYNCS.PHASECHK.TRANS64 P0, [R0+URZ], R3 ;  /* 0x00000003000085a7 */ /* 0x000ee400080010ff */
[----:B---3--:R-:W-:Y:S05]  /*9680*/  @!P0 BRA `(.L_x_149) ;  /* 0xfffffffc00f08947 */ /* 0x008fea000383ffff */
[----:B------:R-:W-:Y:S05]  /*9690*/  BRA `(.L_x_150) ;  /* 0xffffffa400cc7947 */ /* 0x000fea000383ffff */
.L_x_78:
[----:B---3--:R3:W4:Y:S02]  /*96a0*/  SYNCS.PHASECHK.TRANS64.TRYWAIT P0, [R3+URZ+0xf0], R0 ;  /* 0x0000f000030075a7 */ /* 0x00872400080011ff */
[----:B----4-:R-:W-:Y:S05]  /*96b0*/  @!P0 NANOSLEEP.SYNCS 0x989680 ;  /* 0x009896800000895d */ /* 0x010fea0003900000 */
[----:B------:R-:W4:Y:S02]  /*96c0*/  @!P0 SYNCS.PHASECHK.TRANS64 P0, [R3+URZ+0xf0], R0 ;  /* 0x0000f000030085a7 */ /* 0x000f2400080010ff */
[----:B----4-:R-:W-:Y:S05]  /*96d0*/  @!P0 BRA `(.L_x_78) ;  /* 0xfffffffc00f08947 */ /* 0x010fea000383ffff */
[----:B------:R-:W-:Y:S05]  /*96e0*/  BRA `(.L_x_151) ;  /* 0xffffffa800f07947 */ /* 0x000fea000383ffff */
.L_x_81:
[----:B------:R-:W-:Y:S07]  /*96f0*/  MOV R0, UR21 ;  /* 0x0000001500007c02 */ /* 0x000fee0008000f00 */
.L_x_152:
[----:B---3--:R3:W4:Y:S02]  /*9700*/  SYNCS.PHASECHK.TRANS64.TRYWAIT P1, [R0+URZ+0xe8], R3 ;  /* 0x0000e803000075a7 */ /* 0x00872400080211ff */
[----:B----4-:R-:W-:Y:S05]  /*9710*/  @!P1 NANOSLEEP.SYNCS 0x989680 ;  /* 0x009896800000995d */ /* 0x010fea0003900000 */
[----:B------:R-:W4:Y:S02]  /*9720*/  @!P1 SYNCS.PHASECHK.TRANS64 P1, [R0+URZ+0xe8], R3 ;  /* 0x0000e803000095a7 */ /* 0x000f2400080210ff */
[----:B----4-:R-:W-:Y:S05]  /*9730*/  @!P1 BRA `(.L_x_152) ;  /* 0xfffffffc00f09947 */ /* 0x010fea000383ffff */
[----:B------:R-:W-:Y:S05]  /*9740*/  BRA `(.L_x_80) ;  /* 0xffffffb000647947 */ /* 0x000fea000383ffff */
.L_x_84:
[----:B---3--:R-:W-:Y:S07]  /*9750*/  MOV R3, UR21 ;  /* 0x0000001500037c02 */ /* 0x008fee0008000f00 */
.L_x_153:
[----:B---3--:R3:W4:Y:S02]  /*9760*/  SYNCS.PHASECHK.TRANS64.TRYWAIT P0, [R3+URZ+0xd8], R2 ;  /* 0x0000d802030075a7 */ /* 0x00872400080011ff */
[----:B----4-:R-:W-:Y:S05]  /*9770*/  @!P0 NANOSLEEP.SYNCS 0x989680 ;  /* 0x009896800000895d */ /* 0x010fea0003900000 */
[----:B------:R-:W4:Y:S02]  /*9780*/  @!P0 SYNCS.PHASECHK.TRANS64 P0, [R3+URZ+0xd8], R2 ;  /* 0x0000d802030085a7 */ /* 0x000f2400080010ff */
[----:B----4-:R-:W-:Y:S05]  /*9790*/  @!P0 BRA `(.L_x_153) ;  /* 0xfffffffc00f08947 */ /* 0x010fea000383ffff */
[----:B------:R-:W-:Y:S05]  /*97a0*/  BRA `(.L_x_154) ;  /* 0xffffffb000bc7947 */ /* 0x000fea000383ffff */
.L_x_87:
[----:B------:R-:W-:Y:S07]  /*97b0*/  MOV R0, UR4 ;  /* 0x0000000400007c02 */ /* 0x000fee0008000f00 */
.L_x_155:
[----:B-1----:R1:W2:Y:S02]  /*97c0*/  SYNCS.PHASECHK.TRANS64.TRYWAIT P0, [R0+URZ+0xf0], R3 ;  /* 0x0000f003000075a7 */ /* 0x0022a400080011ff */
[----:B--2---:R-:W-:Y:S05]  /*97d0*/  @!P0 NANOSLEEP.SYNCS 0x989680 ;  /* 0x009896800000895d */ /* 0x004fea0003900000 */
[----:B------:R-:W2:Y:S02]  /*97e0*/  @!P0 SYNCS.PHASECHK.TRANS64 P0, [R0+URZ+0xf0], R3 ;  /* 0x0000f003000085a7 */ /* 0x000ea400080010ff */
[----:B--2---:R-:W-:Y:S05]  /*97f0*/  @!P0 BRA `(.L_x_155) ;  /* 0xfffffffc00f08947 */ /* 0x004fea000383ffff */
[----:B------:R-:W-:Y:S05]  /*9800*/  BRA `(.L_x_156) ;  /* 0xffffffb800387947 */ /* 0x000fea000383ffff */
.L_x_93:
[----:B------:R-:W-:Y:S07]  /*9810*/  MOV R3, UR47 ;  /* 0x0000002f00037c02 */ /* 0x000fee0008000f00 */
.L_x_157:
[----:B-1----:R1:W3:Y:S02]  /*9820*/  SYNCS.PHASECHK.TRANS64.TRYWAIT P1, [R3+URZ+0xd0], R4 ;  /* 0x0000d004030075a7 */ /* 0x0022e400080211ff */
[----:B---3--:R-:W-:Y:S05]  /*9830*/  @!P1 NANOSLEEP.SYNCS 0x989680 ;  /* 0x009896800000995d */ /* 0x008fea0003900000 */
[----:B------:R-:W3:Y:S02]  /*9840*/  @!P1 SYNCS.PHASECHK.TRANS64 P1, [R3+URZ+0xd0], R4 ;  /* 0x0000d004030095a7 */ /* 0x000ee400080210ff */
[----:B---3--:R-:W-:Y:S05]  /*9850*/  @!P1 BRA `(.L_x_157) ;  /* 0xfffffffc00f09947 */ /* 0x008fea000383ffff */
[----:B------:R-:W-:Y:S05]  /*9860*/  BRA `(.L_x_92) ;  /* 0xffffffc400187947 */ /* 0x000fea000383ffff */
.L_x_95:
[----:B------:R-:W-:Y:S07]  /*9870*/  MOV R3, UR48 ;  /* 0x0000003000037c02 */ /* 0x000fee0008000f00 */
.L_x_158:
[----:B-1----:R1:W4:Y:S02]  /*9880*/  SYNCS.PHASECHK.TRANS64.TRYWAIT P1, [R3+URZ+0x110], R0 ;  /* 0x00011000030075a7 */ /* 0x00232400080211ff */
[----:B----4-:R-:W-:Y:S05]  /*9890*/  @!P1 NANOSLEEP.SYNCS 0x989680 ;  /* 0x009896800000995d */ /* 0x010fea0003900000 */
[----:B------:R-:W4:Y:S02]  /*98a0*/  @!P1 SYNCS.PHASECHK.TRANS64 P1, [R3+URZ+0x110], R0 ;  /* 0x00011000030095a7 */ /* 0x000f2400080210ff */
[----:B----4-:R-:W-:Y:S05]  /*98b0*/  @!P1 BRA `(.L_x_158) ;  /* 0xfffffffc00f09947 */ /* 0x010fea000383ffff */
[----:B------:R-:W-:Y:S05]  /*98c0*/  BRA `(.L_x_94) ;  /* 0xffffffc400d47947 */ /* 0x000fea000383ffff */
        .weak           $__internal_0_$__cuda_sm10x_tcgen05_guardrail_trap_col_being_dealloced_not_returned_by_alloc
        .type           $__internal_0_$__cuda_sm10x_tcgen05_guardrail_trap_col_being_dealloced_not_returned_by_alloc,@function
        .size           $__internal_0_$__cuda_sm10x_tcgen05_guardrail_trap_col_being_dealloced_not_returned_by_alloc,($__internal_1_$__cuda_sm10x_tcgen05_guardrail_trap_phase_invalid_during_alloc - $__internal_0_$__cuda_sm10x_tcgen05_guardrail_trap_col_being_dealloced_not_returned_by_alloc)
$__internal_0_$__cuda_sm10x_tcgen05_guardrail_trap_col_being_dealloced_not_returned_by_alloc:
[----:B------:R-:W-:Y:S05]  /*98d0*/  BPT.TRAP 0x1 ;  /* 0x000000040000795c */ /* 0x000fea0000300000 */
[----:B------:R-:W-:-:S04]  /*98e0*/  HFMA2 R3, -RZ, RZ, 0, 0 ;  /* 0x00000000ff037431 */ /* 0x000fc800000001ff */
[----:B------:R-:W-:Y:S05]  /*98f0*/  RET.REL.NODEC R2 `(_ZN7cutlass13device_kernelINS_4gemm6kernel13GemmUniversalIN4cute5tupleIJiiiiEEENS1_10collective13CollectiveMmaINS1_35MainloopSm100TmaUmmaWarpSpecializedILi13ELi2ELi4ENS5_IJNS4_1CILi1EEESB_SB_EEEEENS5_IJNSA_ILi128EEENSA_ILi112EEENSA_ILi64EEEEEEaNS5_IJlSB_lEEEaSI_NS4_8TiledMMAINS4_8MMA_AtomIJNS4_15SM100_MMA_S8_SSIaaiLi128ELi112ELNS4_4UMMA5MajorE0ELSN_0ELNSM_8SaturateE0EEEEEENS4_6LayoutISC_NS5_IJNSA_ILi0EEESS_SS_EEEEENS5_IJNS4_10UnderscoreESV_SV_EEEEENS4_13SM90_TMA_LOADENS4_14ComposedLayoutINS4_7SwizzleILi2ELi4ELi3EEENS4_18smem_ptr_flag_bitsILi8EEENSR_INS5_IJNSA_ILi8EEESG_EEENS5_IJSG_SB_EEEEEEEvNS4_8identityESY_S18_vS19_EENS_8epilogue10collective18CollectiveEpilogueINS1B_23Sm100TmaWarpSpecializedILi1ELi1ELi112ELb0ELb0EEEJSH_NS5_IJNSR_ISE_SB_EENSR_ISF_SB_EEEEEaSI_aSI_NS1B_6fusion15FusionCallbacksIS1F_NS1J_17LinearCombinationIaiaiLNS_15FloatRoundStyleE2EEESH_S1I_JEEENS4_5SM1004TMEM4LOAD26SM100_TMEM_LOAD_32dp32b16xESY_NSZ_INS10_ILi0ELi4ELi3EEES13_NSR_INS5_IJS14_NSA_ILi16EEEEEENS5_IJS1U_SB_EEEEEEENS4_39AutoVectorizingCopyWithAssumedAlignmentILi128EEENS4_14SM90_TMA_STOREES1Y_S20_S20_EEEvvEEEEvNT_6ParamsE) ;  /* 0xffffff6402c07950 */ /* 0x000fea0003c3ffff */
        .weak           $__internal_1_$__cuda_sm10x_tcgen05_guardrail_trap_phase_invalid_during_alloc
        .type           $__internal_1_$__cuda_sm10x_tcgen05_guardrail_trap_phase_invalid_during_alloc,@function
        .size           $__internal_1_$__cuda_sm10x_tcgen05_guardrail_trap_phase_invalid_during_alloc,($__internal_2_$__cuda_sm10x_tcgen05_guardrail_trap_unallocated_columns_being_dealloced - $__internal_1_$__cuda_sm10x_tcgen05_guardrail_trap_phase_invalid_during_alloc)
$__internal_1_$__cuda_sm10x_tcgen05_guardrail_trap_phase_invalid_during_alloc:
[----:B------:R-:W-:Y:S05]  /*9900*/  BPT.TRAP 0x1 ;  /* 0x000000040000795c */ /* 0x000fea0000300000 */
[----:B------:R-:W-:-:S04]  /*9910*/  MOV R3, 0x0 ;  /* 0x0000000000037802 */ /* 0x000fc80000000f00 */
[----:B------:R-:W-:Y:S05]  /*9920*/  RET.REL.NODEC R2 `(_ZN7cutlass13device_kernelINS_4gemm6kernel13GemmUniversalIN4cute5tupleIJiiiiEEENS1_10collective13CollectiveMmaINS1_35MainloopSm100TmaUmmaWarpSpecializedILi13ELi2ELi4ENS5_IJNS4_1CILi1EEESB_SB_EEEEENS5_IJNSA_ILi128EEENSA_ILi112EEENSA_ILi64EEEEEEaNS5_IJlSB_lEEEaSI_NS4_8TiledMMAINS4_8MMA_AtomIJNS4_15SM100_MMA_S8_SSIaaiLi128ELi112ELNS4_4UMMA5MajorE0ELSN_0ELNSM_8SaturateE0EEEEEENS4_6LayoutISC_NS5_IJNSA_ILi0EEESS_SS_EEEEENS5_IJNS4_10UnderscoreESV_SV_EEEEENS4_13SM90_TMA_LOADENS4_14ComposedLayoutINS4_7SwizzleILi2ELi4ELi3EEENS4_18smem_ptr_flag_bitsILi8EEENSR_INS5_IJNSA_ILi8EEESG_EEENS5_IJSG_SB_EEEEEEEvNS4_8identityESY_S18_vS19_EENS_8epilogue10collective18CollectiveEpilogueINS1B_23Sm100TmaWarpSpecializedILi1ELi1ELi112ELb0ELb0EEEJSH_NS5_IJNSR_ISE_SB_EENSR_ISF_SB_EEEEEaSI_aSI_NS1B_6fusion15FusionCallbacksIS1F_NS1J_17LinearCombinationIaiaiLNS_15FloatRoundStyleE2EEESH_S1I_JEEENS4_5SM1004TMEM4LOAD26SM100_TMEM_LOAD_32dp32b16xESY_NSZ_INS10_ILi0ELi4ELi3EEES13_NSR_INS5_IJS14_NSA_ILi16EEEEEENS5_IJS1U_SB_EEEEEEENS4_39AutoVectorizingCopyWithAssumedAlignmentILi128EEENS4_14SM90_TMA_STOREES1Y_S20_S20_EEEvvEEEEvNT_6ParamsE) ;  /* 0xffffff6402b47950 */ /* 0x000fea0003c3ffff */
        .weak           $__internal_2_$__cuda_sm10x_tcgen05_guardrail_trap_unallocated_columns_being_dealloced
        .type           $__internal_2_$__cuda_sm10x_tcgen05_guardrail_trap_unallocated_columns_being_dealloced,@function
        .size           $__internal_2_$__cuda_sm10x_tcgen05_guardrail_trap_unallocated_columns_being_dealloced,(.L_x_160 - $__internal_2_$__cuda_sm10x_tcgen05_guardrail_trap_unallocated_columns_being_dealloced)
$__internal_2_$__cuda_sm10x_tcgen05_guardrail_trap_unallocated_columns_being_dealloced:
[----:B------:R-:W-:Y:S05]  /*9930*/  BPT.TRAP 0x1 ;  /* 0x000000040000795c */ /* 0x000fea0000300000 */
[----:B------:R-:W-:-:S04]  /*9940*/  HFMA2 R3, -RZ, RZ, 0, 0 ;  /* 0x00000000ff037431 */ /* 0x000fc800000001ff */
[----:B------:R-:W-:Y:S05]  /*9950*/  RET.REL.NODEC R2 `(_ZN7cutlass13device_kernelINS_4gemm6kernel13GemmUniversalIN4cute5tupleIJiiiiEEENS1_10collective13CollectiveMmaINS1_35MainloopSm100TmaUmmaWarpSpecializedILi13ELi2ELi4ENS5_IJNS4_1CILi1EEESB_SB_EEEEENS5_IJNSA_ILi128EEENSA_ILi112EEENSA_ILi64EEEEEEaNS5_IJlSB_lEEEaSI_NS4_8TiledMMAINS4_8MMA_AtomIJNS4_15SM100_MMA_S8_SSIaaiLi128ELi112ELNS4_4UMMA5MajorE0ELSN_0ELNSM_8SaturateE0EEEEEENS4_6LayoutISC_NS5_IJNSA_ILi0EEESS_SS_EEEEENS5_IJNS4_10UnderscoreESV_SV_EEEEENS4_13SM90_TMA_LOADENS4_14ComposedLayoutINS4_7SwizzleILi2ELi4ELi3EEENS4_18smem_ptr_flag_bitsILi8EEENSR_INS5_IJNSA_ILi8EEESG_EEENS5_IJSG_SB_EEEEEEEvNS4_8identityESY_S18_vS19_EENS_8epilogue10collective18CollectiveEpilogueINS1B_23Sm100TmaWarpSpecializedILi1ELi1ELi112ELb0ELb0EEEJSH_NS5_IJNSR_ISE_SB_EENSR_ISF_SB_EEEEEaSI_aSI_NS1B_6fusion15FusionCallbacksIS1F_NS1J_17LinearCombinationIaiaiLNS_15FloatRoundStyleE2EEESH_S1I_JEEENS4_5SM1004TMEM4LOAD26SM100_TMEM_LOAD_32dp32b16xESY_NSZ_INS10_ILi0ELi4ELi3EEES13_NSR_INS5_IJS14_NSA_ILi16EEEEEENS5_IJS1U_SB_EEEEEEENS4_39AutoVectorizingCopyWithAssumedAlignmentILi128EEENS4_14SM90_TMA_STOREES1Y_S20_S20_EEEvvEEEEvNT_6ParamsE) ;  /* 0xffffff6402a87950 */ /* 0x000fea0003c3ffff */
.L_x_159:
[----:B------:R-:W-:-:S00]  /*9960*/  BRA `(.L_x_159) ;  /* 0xfffffffc00fc7947 */ /* 0x000fc0000383ffff */
[----:B------:R-:W-:-:S00]  /*9970*/  NOP ;  /* 0x0000000000007918 */ /* 0x000fc00000000000 */
        /* <DEDUP_REMOVED lines=8> */
.L_x_160:


//--------------------- .nv.global.init           --------------------------
	.section	.nv.global.init,"aw",@progbits
.nv.global.init:
	.type		$str$26,@object
	.size		$str$26,($str$25 - $str$26)
$str$26:
        /*0000*/ 	.byte	0x2f, 0x74, 0x6d, 0x70, 0x2f, 0x63, 0x75, 0x74, 0x6c, 0x61, 0x73, 0x73, 0x5f, 0x73, 0x77, 0x65
        /*0010*/ 	.byte	0x65, 0x70, 0x5f, 0x73, 0x72, 0x63, 0x2f, 0x69, 0x6e, 0x63, 0x6c, 0x75, 0x64, 0x65, 0x2f, 0x63
        /*0020*/ 	.byte	0x75, 0x74, 0x65, 0x2f, 0x61, 0x74, 0x6f, 0x6d, 0x2f, 0x63, 0x6f, 0x70, 0x79, 0x5f, 0x74, 0x72
        /*0030*/ 	.byte	0x61, 0x69, 0x74, 0x73, 0x5f, 0x73, 0x6d, 0x31, 0x30, 0x30, 0x2e, 0x68, 0x70, 0x70, 0x00
	.type		$str$25,@object
	.size		$str$25,(__unnamed_1 - $str$25)
$str$25:
        /*003f*/ 	.byte	0x28, 0x28, 0x75, 0x69, 0x6e, 0x74, 0x33, 0x32, 0x5f, 0x74, 0x28, 0x74, 0x68, 0x72, 0x65, 0x61
        /*004f*/ 	.byte	0x64, 0x49, 0x64, 0x78, 0x2e, 0x78, 0x29, 0x20, 0x2f, 0x20, 0x33, 0x32, 0x29, 0x20, 0x25, 0x20
        /*005f*/ 	.byte	0x34, 0x29, 0x20, 0x3d, 0x3d, 0x20, 0x28, 0x28, 0x28, 0x74, 0x6d, 0x65, 0x6d, 0x5f, 0x61, 0x64
        /*006f*/ 	.byte	0x64, 0x72, 0x20, 0x3e, 0x3e, 0x20, 0x31, 0x36, 0x29, 0x20, 0x2f, 0x20, 0x33, 0x32, 0x29, 0x20
        /*007f*/ 	.byte	0x25, 0x20, 0x34, 0x29, 0x00
	.type		__unnamed_1,@object
	.size		__unnamed_1,(.L_1 - __unnamed_1)
__unnamed_1:
        /*0084*/ 	.byte	0x63, 0x6f, 0x6e, 0x73, 0x74, 0x65, 0x78, 0x70, 0x72, 0x20, 0x76, 0x6f, 0x69, 0x64, 0x20, 0x63
        /* <DEDUP_REMOVED lines=36> */
        /*02d4*/ 	.byte	0x74, 0x65, 0x3a, 0x3a, 0x43, 0x3c, 0x30, 0x3e, 0x3e, 0x3e, 0x3e, 0x5d, 0x00
.L_1:


//--------------------- .nv.shared._ZN7cutlass13device_kernelINS_4gemm6kernel13GemmUniversalIN4cute5tupleIJiiiiEEENS1_10collective13CollectiveMmaINS1_35MainloopSm100TmaUmmaWarpSpecializedILi13ELi2ELi4ENS5_IJNS4_1CILi1EEESB_SB_EEEEENS5_IJNSA_ILi128EEENSA_ILi112EEENSA_ILi64EEEEEEaNS5_IJlSB_lEEEaSI_NS4_8TiledMMAINS4_8MMA_AtomIJNS4_15SM100_MMA_S8_SSIaaiLi128ELi112ELNS4_4UMMA5MajorE0ELSN_0ELNSM_8SaturateE0EEEEEENS4_6LayoutISC_NS5_IJNSA_ILi0EEESS_SS_EEEEENS5_IJNS4_10UnderscoreESV_SV_EEEEENS4_13SM90_TMA_LOADENS4_14ComposedLayoutINS4_7SwizzleILi2ELi4ELi3EEENS4_18smem_ptr_flag_bitsILi8EEENSR_INS5_IJNSA_ILi8EEESG_EEENS5_IJSG_SB_EEEEEEEvNS4_8identityESY_S18_vS19_EENS_8epilogue10collective18CollectiveEpilogueINS1B_23Sm100TmaWarpSpecializedILi1ELi1ELi112ELb0ELb0EEEJSH_NS5_IJNSR_ISE_SB_EENSR_ISF_SB_EEEEEaSI_aSI_NS1B_6fusion15FusionCallbacksIS1F_NS1J_17LinearCombinationIaiaiLNS_15FloatRoundStyleE2EEESH_S1I_JEEENS4_5SM1004TMEM4LOAD26SM100_TMEM_LOAD_32dp32b16xESY_NSZ_INS10_ILi0ELi4ELi3EEES13_NSR_INS5_IJS14_NSA_ILi16EEEEEENS5_IJS1U_SB_EEEEEEENS4_39AutoVectorizingCopyWithAssumedAlignmentILi128EEENS4_14SM90_TMA_STOREES1Y_S20_S20_EEEvvEEEEvNT_6ParamsE --------------------------
	.section	.nv.shared._ZN7cutlass13device_kernelINS_4gemm6kernel13GemmUniversalIN4cute5tupleIJiiiiEEENS1_10collective13CollectiveMmaINS1_35MainloopSm100TmaUmmaWarpSpecializedILi13ELi2ELi4ENS5_IJNS4_1CILi1EEESB_SB_EEEEENS5_IJNSA_ILi128EEENSA_ILi112EEENSA_ILi64EEEEEEaNS5_IJlSB_lEEEaSI_NS4_8TiledMMAINS4_8MMA_AtomIJNS4_15SM100_MMA_S8_SSIaaiLi128ELi112ELNS4_4UMMA5MajorE0ELSN_0ELNSM_8SaturateE0EEEEEENS4_6LayoutISC_NS5_IJNSA_ILi0EEESS_SS_EEEEENS5_IJNS4_10UnderscoreESV_SV_EEEEENS4_13SM90_TMA_LOADENS4_14ComposedLayoutINS4_7SwizzleILi2ELi4ELi3EEENS4_18smem_ptr_flag_bitsILi8EEENSR_INS5_IJNSA_ILi8EEESG_EEENS5_IJSG_SB_EEEEEEEvNS4_8identityESY_S18_vS19_EENS_8epilogue10collective18CollectiveEpilogueINS1B_23Sm100TmaWarpSpecializedILi1ELi1ELi112ELb0ELb0EEEJSH_NS5_IJNSR_ISE_SB_EENSR_ISF_SB_EEEEEaSI_aSI_NS1B_6fusion15FusionCallbacksIS1F_NS1J_17LinearCombinationIaiaiLNS_15FloatRoundStyleE2EEESH_S1I_JEEENS4_5SM1004TMEM4LOAD26SM100_TMEM_LOAD_32dp32b16xESY_NSZ_INS10_ILi0ELi4ELi3EEES13_NSR_INS5_IJS14_NSA_ILi16EEEEEENS5_IJS1U_SB_EEEEEEENS4_39AutoVectorizingCopyWithAssumedAlignmentILi128EEENS4_14SM90_TMA_STOREES1Y_S20_S20_EEEvvEEEEvNT_6ParamsE,"aw",@nobits
	.sectionflags	@""
	.align	16
	.zero		1024


//--------------------- .nv.shared.reserved.0     --------------------------
	.section	.nv.shared.reserved.0,"aw",@nobits
	.weak		__nv_reservedSMEM_offset_0_alias
	.size		__nv_reservedSMEM_offset_0_alias, 0, 64
	.other		__nv_reservedSMEM_offset_0_alias,@"STO_CUDA_RESERVED_SHARED STV_DEFAULT"
__nv_reservedSMEM_offset_0_alias:
	.zero		0
.nv.shared.reserved.0:
	.zero		64
	.weak		__nv_reservedSMEM_tcgen05_partition
	.type		__nv_reservedSMEM_tcgen05_partition,@object
	.size		__nv_reservedSMEM_tcgen05_partition,(.L_0 - __nv_reservedSMEM_tcgen05_partition)
__nv_reservedSMEM_tcgen05_partition:
	.zero		32
.L_0:


//--------------------- .nv.global                --------------------------
	.section	.nv.global,"aw",@nobits
.nv.global:
	.type		_ZN40_INTERNAL_3268360d_4_k_cu_8a626fdd_291454cute1_E,@object
	.size		_ZN40_INTERNAL_3268360d_4_k_cu_8a626fdd_291454cute1_E,(_ZN40_INTERNAL_3268360d_4_k_cu_8a626fdd_291454cuda3std3__45__cpo6cbeginE - _ZN40_INTERNAL_3268360d_4_k_cu_8a626fdd_291454cute1_E)
_ZN40_INTERNAL_3268360d_4_k_cu_8a626fdd_291454cute1_E:
	.zero		1
	.type		_ZN40_INTERNAL_3268360d_4_k_cu_8a626fdd_291454cuda3std3__45__cpo6cbeginE,@object
	.size		_ZN40_INTERNAL_3268360d_4_k_cu_8a626fdd_291454cuda3std3__45__cpo6cbeginE,(_ZN40_INTERNAL_3268360d_4_k_cu_8a626fdd_291454cuda3std3__48in_placeE - _ZN40_INTERNAL_3268360d_4_k_cu_8a626fdd_291454cuda3std3__45__cpo6cbeginE)
_ZN40_INTERNAL_3268360d_4_k_cu_8a626fdd_291454cuda3std3__45__cpo6cbeginE:
	.zero		1
	.type		_ZN40_INTERNAL_3268360d_4_k_cu_8a626fdd_291454cuda3std3__48in_placeE,@object
	.size		_ZN40_INTERNAL_3268360d_4_k_cu_8a626fdd_291454cuda3std3__48in_placeE,(_ZN40_INTERNAL_3268360d_4_k_cu_8a626fdd_291454cuda3std6ranges3__45__cpo9iter_moveE - _ZN40_INTERNAL_3268360d_4_k_cu_8a626fdd_291454cuda3std3__48in_placeE)
_ZN40_INTERNAL_3268360d_4_k_cu_8a626fdd_291454cuda3std3__48in_placeE:
	.zero		1
	.type		_ZN40_INTERNAL_3268360d_4_k_cu_8a626fdd_291454cuda3std6ranges3__45__cpo9iter_moveE,@object
	.size		_ZN40_INTERNAL_3268360d_4_k_cu_8a626fdd_291454cuda3std6ranges3__45__cpo9iter_moveE,(_ZN40_INTERNAL_3268360d_4_k_cu_8a626fdd_291454cuda3std3__45__cpo5beginE - _ZN40_INTERNAL_3268360d_4_k_cu_8a626fdd_291454cuda3std6ranges3__45__cpo9iter_moveE)
_ZN40_INTERNAL_3268360d_4_k_cu_8a626fdd_291454cuda3std6ranges3__45__cpo9iter_moveE:
	.zero		1
	.type		_ZN40_INTERNAL_3268360d_4_k_cu_8a626fdd_291454cuda3std3__45__cpo5beginE,@object
	.size		_ZN40_INTERNAL_3268360d_4_k_cu_8a626fdd_291454cuda3std3__45__cpo5beginE,(_ZN40_INTERNAL_3268360d_4_k_cu_8a626fdd_291454cuda3std3__442_GLOBAL__N__3268360d_4_k_cu_8a626fdd_291456ignoreE - _ZN40_INTERNAL_3268360d_4_k_cu_8a626fdd_291454cuda3std3__45__cpo5beginE)
_ZN40_INTERNAL_3268360d_4_k_cu_8a626fdd_291454cuda3std3__45__cpo5beginE:
	.zero		1
	.type		_ZN40_INTERNAL_3268360d_4_k_cu_8a626fdd_291454cuda3std3__442_GLOBAL__N__3268360d_4_k_cu_8a626fdd_291456ignoreE,@object
	.size		_ZN40_INTERNAL_3268360d_4_k_cu_8a626fdd_291454cuda3std3__442_GLOBAL__N__3268360d_4_k_cu_8a626fdd_291456ignoreE,(_ZN40_INTERNAL_3268360d_4_k_cu_8a626fdd_291454cute7productE - _ZN40_INTERNAL_3268360d_4_k_cu_8a626fdd_291454cuda3std3__442_GLOBAL__N__3268360d_4_k_cu_8a626fdd_291456ignoreE)
_ZN40_INTERNAL_3268360d_4_k_cu_8a626fdd_291454cuda3std3__442_GLOBAL__N__3268360d_4_k_cu_8a626fdd_291456ignoreE:
	.zero		1
	.type		_ZN40_INTERNAL_3268360d_4_k_cu_8a626fdd_291454cute7productE,@object
	.size		_ZN40_INTERNAL_3268360d_4_k_cu_8a626fdd_291454cute7productE,(_ZN40_INTERNAL_3268360d_4_k_cu_8a626fdd_291454cuda3std3__45__cpo3endE - _ZN40_INTERNAL_3268360d_4_k_cu_8a626fdd_291454cute7productE)
_ZN40_INTERNAL_3268360d_4_k_cu_8a626fdd_291454cute7productE:
	.zero		1
	.type		_ZN40_INTERNAL_3268360d_4_k_cu_8a626fdd_291454cuda3std3__45__cpo3endE,@object
	.size		_ZN40_INTERNAL_3268360d_4_k_cu_8a626fdd_291454cuda3std3__45__cpo3endE,(_ZN40_INTERNAL_3268360d_4_k_cu_8a626fdd_291454cuda3std3__419piecewise_constructE - _ZN40_INTERNAL_3268360d_4_k_cu_8a626fdd_291454cuda3std3__45__cpo3endE)
_ZN40_INTERNAL_3268360d_4_k_cu_8a626fdd_291454cuda3std3__45__cpo3endE:
	.zero		1
	.type		_ZN40_INTERNAL_3268360d_4_k_cu_8a626fdd_291454cuda3std3__419piecewise_constructE,@object
	.size		_ZN40_INTERNAL_3268360d_4_k_cu_8a626fdd_291454cuda3std3__419piecewise_constructE,(_ZN40_INTERNAL_3268360d_4_k_cu_8a626fdd_291454cuda3std3__45__cpo4cendE - _ZN40_INTERNAL_3268360d_4_k_cu_8a626fdd_291454cuda3std3__419piecewise_constructE)
_ZN40_INTERNAL_3268360d_4_k_cu_8a626fdd_291454cuda3std3__419piecewise_constructE:
	.zero		1
	.type		_ZN40_INTERNAL_3268360d_4_k_cu_8a626fdd_291454cuda3std3__45__cpo4cendE,@object
	.size		_ZN40_INTERNAL_3268360d_4_k_cu_8a626fdd_291454cuda3std3__45__cpo4cendE,(_ZN40_INTERNAL_3268360d_4_k_cu_8a626fdd_291454cuda3std6ranges3__45__cpo4swapE - _ZN40_INTERNAL_3268360d_4_k_cu_8a626fdd_291454cuda3std3__45__cpo4cendE)
_ZN40_INTERNAL_3268360d_4_k_cu_8a626fdd_291454cuda3std3__45__cpo4cendE:
	.zero		1
	.type		_ZN40_INTERNAL_3268360d_4_k_cu_8a626fdd_291454cuda3std6ranges3__45__cpo4swapE,@object
	.size		_ZN40_INTERNAL_3268360d_4_k_cu_8a626fdd_291454cuda3std6ranges3__45__cpo4swapE,(.L_9 - _ZN40_INTERNAL_3268360d_4_k_cu_8a626fdd_291454cuda3std6ranges3__45__cpo4swapE)
_ZN40_INTERNAL_3268360d_4_k_cu_8a626fdd_291454cuda3std6ranges3__45__cpo4swapE:
	.zero		1
.L_9:


//--------------------- .nv.constant0._ZN7cutlass13device_kernelINS_4gemm6kernel13GemmUniversalIN4cute5tupleIJiiiiEEENS1_10collective13CollectiveMmaINS1_35MainloopSm100TmaUmmaWarpSpecializedILi13ELi2ELi4ENS5_IJNS4_1CILi1EEESB_SB_EEEEENS5_IJNSA_ILi128EEENSA_ILi112EEENSA_ILi64EEEEEEaNS5_IJlSB_lEEEaSI_NS4_8TiledMMAINS4_8MMA_AtomIJNS4_15SM100_MMA_S8_SSIaaiLi128ELi112ELNS4_4UMMA5MajorE0ELSN_0ELNSM_8SaturateE0EEEEEENS4_6LayoutISC_NS5_IJNSA_ILi0EEESS_SS_EEEEENS5_IJNS4_10UnderscoreESV_SV_EEEEENS4_13SM90_TMA_LOADENS4_14ComposedLayoutINS4_7SwizzleILi2ELi4ELi3EEENS4_18smem_ptr_flag_bitsILi8EEENSR_INS5_IJNSA_ILi8EEESG_EEENS5_IJSG_SB_EEEEEEEvNS4_8identityESY_S18_vS19_EENS_8epilogue10collective18CollectiveEpilogueINS1B_23Sm100TmaWarpSpecializedILi1ELi1ELi112ELb0ELb0EEEJSH_NS5_IJNSR_ISE_SB_EENSR_ISF_SB_EEEEEaSI_aSI_NS1B_6fusion15FusionCallbacksIS1F_NS1J_17LinearCombinationIaiaiLNS_15FloatRoundStyleE2EEESH_S1I_JEEENS4_5SM1004TMEM4LOAD26SM100_TMEM_LOAD_32dp32b16xESY_NSZ_INS10_ILi0ELi4ELi3EEES13_NSR_INS5_IJS14_NSA_ILi16EEEEEENS5_IJS1U_SB_EEEEEEENS4_39AutoVectorizingCopyWithAssumedAlignmentILi128EEENS4_14SM90_TMA_STOREES1Y_S20_S20_EEEvvEEEEvNT_6ParamsE --------------------------
	.section	.nv.constant0._ZN7cutlass13device_kernelINS_4gemm6kernel13GemmUniversalIN4cute5tupleIJiiiiEEENS1_10collective13CollectiveMmaINS1_35MainloopSm100TmaUmmaWarpSpecializedILi13ELi2ELi4ENS5_IJNS4_1CILi1EEESB_SB_EEEEENS5_IJNSA_ILi128EEENSA_ILi112EEENSA_ILi64EEEEEEaNS5_IJlSB_lEEEaSI_NS4_8TiledMMAINS4_8MMA_AtomIJNS4_15SM100_MMA_S8_SSIaaiLi128ELi112ELNS4_4UMMA5MajorE0ELSN_0ELNSM_8SaturateE0EEEEEENS4_6LayoutISC_NS5_IJNSA_ILi0EEESS_SS_EEEEENS5_IJNS4_10UnderscoreESV_SV_EEEEENS4_13SM90_TMA_LOADENS4_14ComposedLayoutINS4_7SwizzleILi2ELi4ELi3EEENS4_18smem_ptr_flag_bitsILi8EEENSR_INS5_IJNSA_ILi8EEESG_EEENS5_IJSG_SB_EEEEEEEvNS4_8identityESY_S18_vS19_EENS_8epilogue10collective18CollectiveEpilogueINS1B_23Sm100TmaWarpSpecializedILi1ELi1ELi112ELb0ELb0EEEJSH_NS5_IJNSR_ISE_SB_EENSR_ISF_SB_EEEEEaSI_aSI_NS1B_6fusion15FusionCallbacksIS1F_NS1J_17LinearCombinationIaiaiLNS_15FloatRoundStyleE2EEESH_S1I_JEEENS4_5SM1004TMEM4LOAD26SM100_TMEM_LOAD_32dp32b16xESY_NSZ_INS10_ILi0ELi4ELi3EEES13_NSR_INS5_IJS14_NSA_ILi16EEEEEENS5_IJS1U_SB_EEEEEEENS4_39AutoVectorizingCopyWithAssumedAlignmentILi128EEENS4_14SM90_TMA_STOREES1Y_S20_S20_EEEvvEEEEvNT_6ParamsE,"a",@progbits
	.sectionflags	@""
	.align	4
.nv.constant0._ZN7cutlass13device_kernelINS_4gemm6kernel13GemmUniversalIN4cute5tupleIJiiiiEEENS1_10collective13CollectiveMmaINS1_35MainloopSm100TmaUmmaWarpSpecializedILi13ELi2ELi4ENS5_IJNS4_1CILi1EEESB_SB_EEEEENS5_IJNSA_ILi128EEENSA_ILi112EEENSA_ILi64EEEEEEaNS5_IJlSB_lEEEaSI_NS4_8TiledMMAINS4_8MMA_AtomIJNS4_15SM100_MMA_S8_SSIaaiLi128ELi112ELNS4_4UMMA5MajorE0ELSN_0ELNSM_8SaturateE0EEEEEENS4_6LayoutISC_NS5_IJNSA_ILi0EEESS_SS_EEEEENS5_IJNS4_10UnderscoreESV_SV_EEEEENS4_13SM90_TMA_LOADENS4_14ComposedLayoutINS4_7SwizzleILi2ELi4ELi3EEENS4_18smem_ptr_flag_bitsILi8EEENSR_INS5_IJNSA_ILi8EEESG_EEENS5_IJSG_SB_EEEEEEEvNS4_8identityESY_S18_vS19_EENS_8epilogue10collective18CollectiveEpilogueINS1B_23Sm100TmaWarpSpecializedILi1ELi1ELi112ELb0ELb0EEEJSH_NS5_IJNSR_ISE_SB_EENSR_ISF_SB_EEEEEaSI_aSI_NS1B_6fusion15FusionCallbacksIS1F_NS1J_17LinearCombinationIaiaiLNS_15FloatRoundStyleE2EEESH_S1I_JEEENS4_5SM1004TMEM4LOAD26SM100_TMEM_LOAD_32dp32b16xESY_NSZ_INS10_ILi0ELi4ELi3EEES13_NSR_INS5_IJS14_NSA_ILi16EEEEEENS5_IJS1U_SB_EEEEEEENS4_39AutoVectorizingCopyWithAssumedAlignmentILi128EEENS4_14SM90_TMA_STOREES1Y_S20_S20_EEEvvEEEEvNT_6ParamsE:
	.zero		2944


//--------------------- SYMBOLS --------------------------

	.type		.nv.reservedSmem.offset0,@object
	.size		.nv.reservedSmem.offset0,0x4
	.type		.nv.reservedSmem.cap,@object
	.size		.nv.reservedSmem.cap,0x4
	.type		__assertfail,@function
